	.headerflags	@"EF_CUDA_TEXMODE_UNIFIED EF_CUDA_64BIT_ADDRESS EF_CUDA_ACCELERATORS EF_CUDA_SM90 EF_CUDA_VIRTUAL_SM(EF_CUDA_SM90)"
	.elftype	@"ET_EXEC"


//--------------------- .nv.info                  --------------------------
	.section	.nv.info,"",@"SHT_CUDA_INFO"
	.align	4


	//----- nvinfo : EIATTR_REGCOUNT
	.align		4
        /*0000*/ 	.byte	0x04, 0x2f
        /*0002*/ 	.short	(.L_3 - .L_2)
	.align		4
.L_2:
        /*0004*/ 	.word	index@(triton_poi_fused_cat_50)
        /*0008*/ 	.word	0x0000002f


	//----- nvinfo : EIATTR_MIN_STACK_SIZE
	.align		4
.L_3:
        /*000c*/ 	.byte	0x04, 0x12
        /*000e*/ 	.short	(.L_5 - .L_4)
	.align		4
.L_4:
        /*0010*/ 	.word	index@(triton_poi_fused_cat_50)
        /*0014*/ 	.word	0x00000000


	//----- nvinfo : EIATTR_FRAME_SIZE
	.align		4
.L_5:
        /*0018*/ 	.byte	0x04, 0x11
        /*001a*/ 	.short	(.L_7 - .L_6)
	.align		4
.L_6:
        /*001c*/ 	.word	index@(triton_poi_fused_cat_50)
        /*0020*/ 	.word	0x00000000


	//----- nvinfo : EIATTR_MIN_STACK_SIZE
	.align		4
.L_7:
        /*0024*/ 	.byte	0x04, 0x12
        /*0026*/ 	.short	(.L_9 - .L_8)
	.align		4
.L_8:
        /*0028*/ 	.word	index@(triton_poi_fused_cat_50)
        /*002c*/ 	.word	0x00000000
.L_9:


//--------------------- .nv.info.triton_poi_fused_cat_50 --------------------------
	.section	.nv.info.triton_poi_fused_cat_50,"",@"SHT_CUDA_INFO"
	.sectionflags	@""
	.align	4


	//----- nvinfo : EIATTR_CUDA_API_VERSION
	.align		4
        /*0000*/ 	.byte	0x04, 0x37
        /*0002*/ 	.short	(.L_11 - .L_10)
.L_10:
        /*0004*/ 	.word	0x0000007c


	//----- nvinfo : EIATTR_KPARAM_INFO
	.align		4
.L_11:
        /*0008*/ 	.byte	0x04, 0x17
        /*000a*/ 	.short	(.L_13 - .L_12)
.L_12:
        /*000c*/ 	.word	0x00000000
        /*0010*/ 	.short	0x0015
        /*0012*/ 	.short	0x00a8
        /*0014*/ 	.byte	0x00, 0xf0, 0x11, 0x00


	//----- nvinfo : EIATTR_KPARAM_INFO
	.align		4
.L_13:
        /*0018*/ 	.byte	0x04, 0x17
        /*001a*/ 	.short	(.L_15 - .L_14)
.L_14:
        /*001c*/ 	.word	0x00000000
        /*0020*/ 	.short	0x0014
        /*0022*/ 	.short	0x00a0
        /*0024*/ 	.byte	0x00, 0xf4, 0x21, 0x00


	//----- nvinfo : EIATTR_KPARAM_INFO
	.align		4
.L_15:
        /*0028*/ 	.byte	0x04, 0x17
        /*002a*/ 	.short	(.L_17 - .L_16)
.L_16:
        /*002c*/ 	.word	0x00000000
        /*0030*/ 	.short	0x0013
        /*0032*/ 	.short	0x0098
        /*0034*/ 	.byte	0x00, 0xf4, 0x21, 0x00


	//----- nvinfo : EIATTR_KPARAM_INFO
	.align		4
.L_17:
        /*0038*/ 	.byte	0x04, 0x17
        /*003a*/ 	.short	(.L_19 - .L_18)
.L_18:
        /*003c*/ 	.word	0x00000000
        /*0040*/ 	.short	0x0012
        /*0042*/ 	.short	0x0090
        /*0044*/ 	.byte	0x00, 0xf4, 0x21, 0x00


	//----- nvinfo : EIATTR_KPARAM_INFO
	.align		4
.L_19:
        /*0048*/ 	.byte	0x04, 0x17
        /*004a*/ 	.short	(.L_21 - .L_20)
.L_20:
        /*004c*/ 	.word	0x00000000
        /*0050*/ 	.short	0x0011
        /*0052*/ 	.short	0x0088
        /*0054*/ 	.byte	0x00, 0xf4, 0x21, 0x00


	//----- nvinfo : EIATTR_KPARAM_INFO
	.align		4
.L_21:
        /*0058*/ 	.byte	0x04, 0x17
        /*005a*/ 	.short	(.L_23 - .L_22)
.L_22:
        /*005c*/ 	.word	0x00000000
        /*0060*/ 	.short	0x0010
        /*0062*/ 	.short	0x0080
        /*0064*/ 	.byte	0x00, 0xf4, 0x21, 0x00


	//----- nvinfo : EIATTR_KPARAM_INFO
	.align		4
.L_23:
        /*0068*/ 	.byte	0x04, 0x17
        /*006a*/ 	.short	(.L_25 - .L_24)
.L_24:
        /*006c*/ 	.word	0x00000000
        /*0070*/ 	.short	0x000f
        /*0072*/ 	.short	0x0078
        /*0074*/ 	.byte	0x00, 0xf4, 0x21, 0x00


	//----- nvinfo : EIATTR_KPARAM_INFO
	.align		4
.L_25:
        /*0078*/ 	.byte	0x04, 0x17
        /*007a*/ 	.short	(.L_27 - .L_26)
.L_26:
        /*007c*/ 	.word	0x00000000
        /*0080*/ 	.short	0x000e
        /*0082*/ 	.short	0x0070
        /*0084*/ 	.byte	0x00, 0xf4, 0x21, 0x00


	//----- nvinfo : EIATTR_KPARAM_INFO
	.align		4
.L_27:
        /*0088*/ 	.byte	0x04, 0x17
        /*008a*/ 	.short	(.L_29 - .L_28)
.L_28:
        /*008c*/ 	.word	0x00000000
        /*0090*/ 	.short	0x000d
        /*0092*/ 	.short	0x0068
        /*0094*/ 	.byte	0x00, 0xf4, 0x21, 0x00


	//----- nvinfo : EIATTR_KPARAM_INFO
	.align		4
.L_29:
        /*0098*/ 	.byte	0x04, 0x17
        /*009a*/ 	.short	(.L_31 - .L_30)
.L_30:
        /*009c*/ 	.word	0x00000000
        /*00a0*/ 	.short	0x000c
        /*00a2*/ 	.short	0x0060
        /*00a4*/ 	.byte	0x00, 0xf4, 0x21, 0x00


	//----- nvinfo : EIATTR_KPARAM_INFO
	.align		4
.L_31:
        /*00a8*/ 	.byte	0x04, 0x17
        /*00aa*/ 	.short	(.L_33 - .L_32)
.L_32:
        /*00ac*/ 	.word	0x00000000
        /*00b0*/ 	.short	0x000b
        /*00b2*/ 	.short	0x0058
        /*00b4*/ 	.byte	0x00, 0xf4, 0x21, 0x00


	//----- nvinfo : EIATTR_KPARAM_INFO
	.align		4
.L_33:
        /*00b8*/ 	.byte	0x04, 0x17
        /*00ba*/ 	.short	(.L_35 - .L_34)
.L_34:
        /*00bc*/ 	.word	0x00000000
        /*00c0*/ 	.short	0x000a
        /*00c2*/ 	.short	0x0050
        /*00c4*/ 	.byte	0x00, 0xf4, 0x21, 0x00


	//----- nvinfo : EIATTR_KPARAM_INFO
	.align		4
.L_35:
        /*00c8*/ 	.byte	0x04, 0x17
        /*00ca*/ 	.short	(.L_37 - .L_36)
.L_36:
        /*00cc*/ 	.word	0x00000000
        /*00d0*/ 	.short	0x0009
        /*00d2*/ 	.short	0x0048
        /*00d4*/ 	.byte	0x00, 0xf4, 0x21, 0x00


	//----- nvinfo : EIATTR_KPARAM_INFO
	.align		4
.L_37:
        /*00d8*/ 	.byte	0x04, 0x17
        /*00da*/ 	.short	(.L_39 - .L_38)
.L_38:
        /*00dc*/ 	.word	0x00000000
        /*00e0*/ 	.short	0x0008
        /*00e2*/ 	.short	0x0040
        /*00e4*/ 	.byte	0x00, 0xf4, 0x21, 0x00


	//----- nvinfo : EIATTR_KPARAM_INFO
	.align		4
.L_39:
        /*00e8*/ 	.byte	0x04, 0x17
        /*00ea*/ 	.short	(.L_41 - .L_40)
.L_40:
        /*00ec*/ 	.word	0x00000000
        /*00f0*/ 	.short	0x0007
        /*00f2*/ 	.short	0x0038
        /*00f4*/ 	.byte	0x00, 0xf4, 0x21, 0x00


	//----- nvinfo : EIATTR_KPARAM_INFO
	.align		4
.L_41:
        /*00f8*/ 	.byte	0x04, 0x17
        /*00fa*/ 	.short	(.L_43 - .L_42)
.L_42:
        /*00fc*/ 	.word	0x00000000
        /*0100*/ 	.short	0x0006
        /*0102*/ 	.short	0x0030
        /*0104*/ 	.byte	0x00, 0xf4, 0x21, 0x00


	//----- nvinfo : EIATTR_KPARAM_INFO
	.align		4
.L_43:
        /*0108*/ 	.byte	0x04, 0x17
        /*010a*/ 	.short	(.L_45 - .L_44)
.L_44:
        /*010c*/ 	.word	0x00000000
        /*0110*/ 	.short	0x0005
        /*0112*/ 	.short	0x0028
        /*0114*/ 	.byte	0x00, 0xf4, 0x21, 0x00


	//----- nvinfo : EIATTR_KPARAM_INFO
	.align		4
.L_45:
        /*0118*/ 	.byte	0x04, 0x17
        /*011a*/ 	.short	(.L_47 - .L_46)
.L_46:
        /*011c*/ 	.word	0x00000000
        /*0120*/ 	.short	0x0004
        /*0122*/ 	.short	0x0020
        /*0124*/ 	.byte	0x00, 0xf4, 0x21, 0x00


	//----- nvinfo : EIATTR_KPARAM_INFO
	.align		4
.L_47:
        /*0128*/ 	.byte	0x04, 0x17
        /*012a*/ 	.short	(.L_49 - .L_48)
.L_48:
        /*012c*/ 	.word	0x00000000
        /*0130*/ 	.short	0x0003
        /*0132*/ 	.short	0x0018
        /*0134*/ 	.byte	0x00, 0xf4, 0x21, 0x00


	//----- nvinfo : EIATTR_KPARAM_INFO
	.align		4
.L_49:
        /*0138*/ 	.byte	0x04, 0x17
        /*013a*/ 	.short	(.L_51 - .L_50)
.L_50:
        /*013c*/ 	.word	0x00000000
        /*0140*/ 	.short	0x0002
        /*0142*/ 	.short	0x0010
        /*0144*/ 	.byte	0x00, 0xf4, 0x21, 0x00


	//----- nvinfo : EIATTR_KPARAM_INFO
	.align		4
.L_51:
        /*0148*/ 	.byte	0x04, 0x17
        /*014a*/ 	.short	(.L_53 - .L_52)
.L_52:
        /*014c*/ 	.word	0x00000000
        /*0150*/ 	.short	0x0001
        /*0152*/ 	.short	0x0008
        /*0154*/ 	.byte	0x00, 0xf4, 0x21, 0x00


	//----- nvinfo : EIATTR_KPARAM_INFO
	.align		4
.L_53:
        /*0158*/ 	.byte	0x04, 0x17
        /*015a*/ 	.short	(.L_55 - .L_54)
.L_54:
        /*015c*/ 	.word	0x00000000
        /*0160*/ 	.short	0x0000
        /*0162*/ 	.short	0x0000
        /*0164*/ 	.byte	0x00, 0xf4, 0x21, 0x00


	//----- nvinfo : EIATTR_SPARSE_MMA_MASK
	.align		4
.L_55:
        /*0168*/ 	.byte	0x03, 0x50
        /*016a*/ 	.short	0x0000


	//----- nvinfo : EIATTR_MAXREG_COUNT
	.align		4
        /*016c*/ 	.byte	0x03, 0x1b
        /*016e*/ 	.short	0x00ff


	//----- nvinfo : EIATTR_EXIT_INSTR_OFFSETS
	.align		4
        /*0170*/ 	.byte	0x04, 0x1c
        /*0172*/ 	.short	(.L_57 - .L_56)


	//   ....[0]....
.L_56:
        /*0174*/ 	.word	0x00001d20


	//   ....[1]....
        /*0178*/ 	.word	0x00001d40


	//----- nvinfo : EIATTR_REQNTID
	.align		4
.L_57:
        /*017c*/ 	.byte	0x04, 0x10
        /*017e*/ 	.short	(.L_59 - .L_58)
.L_58:
        /*0180*/ 	.word	0x00000080
        /*0184*/ 	.word	0x00000001
        /*0188*/ 	.word	0x00000001


	//----- nvinfo : EIATTR_CBANK_PARAM_SIZE
	.align		4
.L_59:
        /*018c*/ 	.byte	0x03, 0x19
        /*018e*/ 	.short	0x00ac


	//----- nvinfo : EIATTR_PARAM_CBANK
	.align		4
        /*0190*/ 	.byte	0x04, 0x0a
        /*0192*/ 	.short	(.L_61 - .L_60)
	.align		4
.L_60:
        /*0194*/ 	.word	index@(.nv.constant0.triton_poi_fused_cat_50)
        /*0198*/ 	.short	0x0210
        /*019a*/ 	.short	0x00ac


	//----- nvinfo : EIATTR_SW_WAR
	.align		4
.L_61:
        /*019c*/ 	.byte	0x04, 0x36
        /*019e*/ 	.short	(.L_63 - .L_62)
.L_62:
        /*01a0*/ 	.word	0x00000008
.L_63:


//--------------------- .nv.callgraph             --------------------------
	.section	.nv.callgraph,"",@"SHT_CUDA_CALLGRAPH"
	.align	4
	.sectionentsize	8
	.align		4
        /*0000*/ 	.word	0x00000000
	.align		4
        /*0004*/ 	.word	0xffffffff
	.align		4
        /*0008*/ 	.word	0x00000000
	.align		4
        /*000c*/ 	.word	0xfffffffe
	.align		4
        /*0010*/ 	.word	0x00000000
	.align		4
        /*0014*/ 	.word	0xfffffffd
	.align		4
        /*0018*/ 	.word	0x00000000
	.align		4
        /*001c*/ 	.word	0xfffffffc


//--------------------- .nv.constant4             --------------------------
	.section	.nv.constant4,"a",@progbits
	.align	8
	.align		8
.nv.constant4:
        /*0000*/ 	.dword	_$_str
	.align		8
        /*0008*/ 	.dword	_$_str_$_2


//--------------------- .text.triton_poi_fused_cat_50 --------------------------
	.section	.text.triton_poi_fused_cat_50,"ax",@progbits
	.align	128
        .global         triton_poi_fused_cat_50
        .type           triton_poi_fused_cat_50,@function
        .size           triton_poi_fused_cat_50,(.L_x_1 - triton_poi_fused_cat_50)
        .other          triton_poi_fused_cat_50,@"STO_CUDA_ENTRY STV_DEFAULT"
triton_poi_fused_cat_50:
.text.triton_poi_fused_cat_50:
[----:B------:R-:W0:Y:S01]  /*0000*/  LDC R1, c[0x0][0x28] ;  /* 0x00000a00ff017b82 */ /* 0x000e220000000800 */
[----:B------:R-:W1:Y:S07]  /*0010*/  S2R R0, SR_TID.X ;  /* 0x0000000000007919 */ /* 0x000e6e0000002100 */
[----:B------:R-:W2:Y:S01]  /*0020*/  LDC.64 R12, c[0x0][0x268] ;  /* 0x00009a00ff0c7b82 */ /* 0x000ea20000000a00 */
[----:B------:R-:W-:Y:S01]  /*0030*/  ULDC.64 UR4, c[0x0][0x260] ;  /* 0x0000980000047ab9 */ /* 0x000fe20000000a00 */
[----:B------:R-:W-:Y:S01]  /*0040*/  CS2R R4, SRZ ;  /* 0x0000000000047805 */ /* 0x000fe2000001ff00 */
[----:B------:R-:W3:Y:S01]  /*0050*/  S2R R3, SR_CTAID.X ;  /* 0x0000000000037919 */ /* 0x000ee20000002500 */
[----:B------:R-:W-:-:S02]  /*0060*/  CS2R R8, SRZ ;  /* 0x0000000000087805 */ /* 0x000fc4000001ff00 */
[----:B------:R-:W-:Y:S02]  /*0070*/  CS2R R10, SRZ ;  /* 0x00000000000a7805 */ /* 0x000fe4000001ff00 */
[----:B------:R-:W-:Y:S01]  /*0080*/  CS2R R6, SRZ ;  /* 0x0000000000067805 */ /* 0x000fe2000001ff00 */
[----:B------:R-:W-:Y:S01]  /*0090*/  ULDC.64 UR6, c[0x0][0x238] ;  /* 0x00008e0000067ab9 */ /* 0x000fe20000000a00 */
[----:B------:R-:W4:Y:S01]  /*00a0*/  LDC.64 R22, c[0x0][0x240] ;  /* 0x00009000ff167b82 */ /* 0x000f220000000a00 */
[----:B------:R-:W-:-:S07]  /*00b0*/  CS2R R18, SRZ ;  /* 0x0000000000127805 */ /* 0x000fce000001ff00 */
[----:B------:R-:W5:Y:S08]  /*00c0*/  LDC.64 R38, c[0x0][0x218] ;  /* 0x00008600ff267b82 */ /* 0x000f700000000a00 */
[----:B------:R-:W4:Y:S01]  /*00d0*/  LDC.64 R24, c[0x0][0x210] ;  /* 0x00008400ff187b82 */ /* 0x000f220000000a00 */
[----:B-1----:R-:W-:-:S07]  /*00e0*/  IMAD.SHL.U32 R0, R0, 0x4, RZ ;  /* 0x0000000400007824 */ /* 0x002fce00078e00ff */
[----:B------:R-:W1:Y:S01]  /*00f0*/  LDC.64 R34, c[0x0][0x290] ;  /* 0x0000a400ff227b82 */ /* 0x000e620000000a00 */
[----:B------:R-:W-:-:S05]  /*0100*/  LOP3.LUT R0, R0, 0x1fc, RZ, 0xc0, !PT ;  /* 0x000001fc00007812 */ /* 0x000fca00078ec0ff */
[----:B---3--:R-:W-:-:S04]  /*0110*/  IMAD R36, R3, 0x200, R0 ;  /* 0x0000020003247824 */ /* 0x008fc800078e0200 */
[----:B------:R-:W-:-:S05]  /*0120*/  IMAD.HI R0, R36, 0x6bca1af3, RZ ;  /* 0x6bca1af324007827 */ /* 0x000fca00078e02ff */
[----:B------:R-:W-:-:S04]  /*0130*/  SHF.R.U32.HI R3, RZ, 0x1f, R0 ;  /* 0x0000001fff037819 */ /* 0x000fc80000011600 */
[----:B------:R-:W-:-:S05]  /*0140*/  LEA.HI.SX32 R29, R0, R3, 0x18 ;  /* 0x00000003001d7211 */ /* 0x000fca00078fc2ff */
[C---:B------:R-:W-:Y:S02]  /*0150*/  IMAD R2, R29.reuse, -0x260, R36 ;  /* 0xfffffda01d027824 */ /* 0x040fe400078e0224 */
[----:B------:R-:W-:Y:S02]  /*0160*/  IMAD R21, R29, 0xa0, RZ ;  /* 0x000000a01d157824 */ /* 0x000fe400078e02ff */
[C---:B------:R-:W-:Y:S01]  /*0170*/  VIADD R0, R2.reuse, 0xfffffec0 ;  /* 0xfffffec002007836 */ /* 0x040fe20000000000 */
[----:B------:R-:W-:Y:S01]  /*0180*/  SHF.R.S32.HI R20, RZ, 0x1f, R2 ;  /* 0x0000001fff147819 */ /* 0x000fe20000011402 */
[----:B--2---:R-:W-:Y:S01]  /*0190*/  IMAD.WIDE R12, R2, 0x4, R12 ;  /* 0x00000004020c7825 */ /* 0x004fe200078e020c */
[----:B------:R-:W-:Y:S02]  /*01a0*/  IADD3 R16, P0, R2, R21, RZ ;  /* 0x0000001502107210 */ /* 0x000fe40007f1e0ff */
[----:B------:R-:W-:Y:S02]  /*01b0*/  ISETP.GE.U32.AND P1, PT, R0, 0xa0, PT ;  /* 0x000000a00000780c */ /* 0x000fe40003f26070 */
[----:B------:R-:W-:Y:S01]  /*01c0*/  LEA.HI.X.SX32 R3, R21, R20, 0x1, P0 ;  /* 0x0000001415037211 */ /* 0x000fe200000f0eff */
[----:B------:R-:W-:Y:S01]  /*01d0*/  IMAD.SHL.U32 R26, R16, 0x4, RZ ;  /* 0x00000004101a7824 */ /* 0x000fe200078e00ff */
[----:B------:R-:W-:-:S02]  /*01e0*/  ISETP.LT.AND P3, PT, R36, 0x9800, !P1 ;  /* 0x000098002400780c */ /* 0x000fc40004f61270 */
[----:B------:R-:W-:Y:S02]  /*01f0*/  SHF.L.U64.HI R16, R16, 0x2, R3 ;  /* 0x0000000210107819 */ /* 0x000fe40000010203 */
[----:B------:R-:W-:-:S04]  /*0200*/  IADD3 R14, P0, R26, UR4, RZ ;  /* 0x000000041a0e7c10 */ /* 0x000fc8000ff1e0ff */
[----:B------:R-:W-:Y:S01]  /*0210*/  IADD3.X R15, R16, UR5, RZ, P0, !PT ;  /* 0x00000005100f7c10 */ /* 0x000fe200087fe4ff */
[----:B------:R-:W-:Y:S01]  /*0220*/  ULDC.64 UR4, c[0x0][0x208] ;  /* 0x0000820000047ab9 */ /* 0x000fe20000000a00 */
[----:B------:R-:W-:-:S03]  /*0230*/  VIADD R3, R2, 0xffffff60 ;  /* 0xffffff6002037836 */ /* 0x000fc60000000000 */
[----:B------:R2:W3:Y:S04]  /*0240*/  @P3 LDG.E.EL.128 R8, desc[UR4][R12.64+-0x500] ;  /* 0xfffb00040c083981 */ /* 0x0004e8000c2e1d00 */
[----:B------:R1:W3:Y:S01]  /*0250*/  @P3 LDG.E.EL.128 R4, desc[UR4][R14.64+-0x500] ;  /* 0xfffb00040e043981 */ /* 0x0002e2000c2e1d00 */
[----:B------:R-:W-:Y:S01]  /*0260*/  ISETP.GE.U32.AND P1, PT, R3, 0xa0, PT ;  /* 0x000000a00300780c */ /* 0x000fe20003f26070 */
[----:B----4-:R-:W-:Y:S01]  /*0270*/  IMAD.WIDE R22, R2, 0x4, R22 ;  /* 0x0000000402167825 */ /* 0x010fe200078e0216 */
[----:B------:R-:W-:Y:S02]  /*0280*/  IADD3 R26, P0, R26, UR6, RZ ;  /* 0x000000061a1a7c10 */ /* 0x000fe4000ff1e0ff */
[----:B------:R-:W-:Y:S02]  /*0290*/  ISETP.LT.AND P2, PT, R36, 0x9800, !P1 ;  /* 0x000098002400780c */ /* 0x000fe40004f41270 */
[----:B--2---:R-:W-:-:S02]  /*02a0*/  CS2R R12, SRZ ;  /* 0x00000000000c7805 */ /* 0x004fc4000001ff00 */
[----:B------:R-:W-:Y:S02]  /*02b0*/  IADD3.X R27, R16, UR7, RZ, P0, !PT ;  /* 0x00000007101b7c10 */ /* 0x000fe400087fe4ff */
[----:B------:R-:W-:Y:S02]  /*02c0*/  CS2R R16, SRZ ;  /* 0x0000000000107805 */ /* 0x000fe4000001ff00 */
[----:B01----:R-:W-:Y:S01]  /*02d0*/  CS2R R14, SRZ ;  /* 0x00000000000e7805 */ /* 0x003fe2000001ff00 */
[----:B------:R-:W-:Y:S01]  /*02e0*/  IMAD.SHL.U32 R29, R29, 0x80, RZ ;  /* 0x000000801d1d7824 */ /* 0x000fe200078e00ff */
[----:B------:R-:W-:Y:S01]  /*02f0*/  ISETP.GT.AND P1, PT, R2, 0x1df, PT ;  /* 0x000001df0200780c */ /* 0x000fe20003f24270 */
[----:B------:R-:W-:-:S03]  /*0300*/  ULDC.64 UR6, c[0x0][0x288] ;  /* 0x0000a20000067ab9 */ /* 0x000fc60000000a00 */
[----:B------:R0:W2:Y:S04]  /*0310*/  @P2 LDG.E.EL.128 R12, desc[UR4][R22.64+-0x280] ;  /* 0xfffd8004160c2981 */ /* 0x0000a8000c2e1d00 */
[----:B------:R1:W4:Y:S01]  /*0320*/  @P2 LDG.E.EL.128 R16, desc[UR4][R26.64+-0x280] ;  /* 0xfffd80041a102981 */ /* 0x000322000c2e1d00 */
[----:B------:R-:W-:Y:S01]  /*0330*/  IADD3 R28, P0, R2, R29, RZ ;  /* 0x0000001d021c7210 */ /* 0x000fe20007f1e0ff */
[----:B------:R-:W-:-:S03]  /*0340*/  IMAD.IADD R33, R2, 0x1, R21 ;  /* 0x0000000102217824 */ /* 0x000fc600078e0215 */
[----:B------:R-:W-:Y:S02]  /*0350*/  LEA.HI.X.SX32 R29, R29, R20, 0x1, P0 ;  /* 0x000000141d1d7211 */ /* 0x000fe400000f0eff */
[----:B------:R-:W-:Y:S02]  /*0360*/  CS2R R20, SRZ ;  /* 0x0000000000147805 */ /* 0x000fe4000001ff00 */
[----:B------:R-:W-:Y:S02]  /*0370*/  ISETP.LT.AND P0, PT, R36, 0x9800, P1 ;  /* 0x000098002400780c */ /* 0x000fe40000f01270 */
[----:B0-----:R-:W-:Y:S02]  /*0380*/  CS2R R22, SRZ ;  /* 0x0000000000167805 */ /* 0x001fe4000001ff00 */
[----:B------:R-:W-:Y:S01]  /*0390*/  LEA R30, P1, R28, UR6, 0x2 ;  /* 0x000000061c1e7c11 */ /* 0x000fe2000f8210ff */
[C---:B-----5:R-:W-:Y:S01]  /*03a0*/  IMAD.WIDE R38, R2.reuse, 0x4, R38 ;  /* 0x0000000402267825 */ /* 0x060fe200078e0226 */
[----:B------:R-:W-:-:S02]  /*03b0*/  ISETP.GE.AND P4, PT, R2, 0xa0, PT ;  /* 0x000000a00200780c */ /* 0x000fc40003f86270 */
[----:B------:R-:W-:Y:S01]  /*03c0*/  LEA.HI.X R31, R28, UR7, R29, 0x2, P1 ;  /* 0x000000071c1f7c11 */ /* 0x000fe200088f141d */
[----:B------:R-:W-:Y:S01]  /*03d0*/  IMAD.WIDE R32, R33, 0x4, R24 ;  /* 0x0000000421207825 */ /* 0x000fe200078e0218 */
[----:B------:R-:W-:Y:S02]  /*03e0*/  ISETP.LT.AND P1, PT, R36, 0x9800, !P4 ;  /* 0x000098002400780c */ /* 0x000fe40006721270 */
[----:B------:R-:W-:Y:S01]  /*03f0*/  CS2R R28, SRZ ;  /* 0x00000000001c7805 */ /* 0x000fe2000001ff00 */
[----:B------:R0:W5:Y:S01]  /*0400*/  @P0 LDG.E.EL.128 R20, desc[UR4][R30.64+-0x780] ;  /* 0xfff880041e140981 */ /* 0x000162000c2e1d00 */
[----:B------:R-:W-:Y:S02]  /*0410*/  CS2R R24, SRZ ;  /* 0x0000000000187805 */ /* 0x000fe4000001ff00 */
[----:B-1----:R-:W-:-:S07]  /*0420*/  CS2R R26, SRZ ;  /* 0x00000000001a7805 */ /* 0x002fce000001ff00 */
[----:B------:R1:W5:Y:S01]  /*0430*/  @P1 LDG.E.EL.128 R24, desc[UR4][R32.64] ;  /* 0x0000000420181981 */ /* 0x000362000c2e1d00 */
[----:B0-----:R-:W-:-:S06]  /*0440*/  CS2R R30, SRZ ;  /* 0x00000000001e7805 */ /* 0x001fcc000001ff00 */
[----:B------:R0:W5:Y:S01]  /*0450*/  @P1 LDG.E.EL.128 R28, desc[UR4][R38.64] ;  /* 0x00000004261c1981 */ /* 0x000162000c2e1d00 */
[----:B-1----:R-:W-:Y:S02]  /*0460*/  CS2R R32, SRZ ;  /* 0x0000000000207805 */ /* 0x002fe4000001ff00 */
[----:B---3--:R-:W-:Y:S02]  /*0470*/  SEL R40, R11, RZ, P3 ;  /* 0x000000ff0b287207 */ /* 0x008fe40001800000 */
[----:B------:R-:W-:Y:S02]  /*0480*/  SEL R37, R10, RZ, P3 ;  /* 0x000000ff0a257207 */ /* 0x000fe40001800000 */
[----:B------:R-:W-:Y:S02]  /*0490*/  SEL R7, R7, RZ, P3 ;  /* 0x000000ff07077207 */ /* 0x000fe40001800000 */
[----:B------:R-:W-:-:S03]  /*04a0*/  SEL R6, R6, RZ, P3 ;  /* 0x000000ff06067207 */ /* 0x000fc60001800000 */
[----:B------:R-:W-:Y:S01]  /*04b0*/  FADD R11, R7, -R40 ;  /* 0x80000028070b7221 */ /* 0x000fe20000000000 */
[----:B0-----:R-:W-:Y:S01]  /*04c0*/  SEL R38, R9, RZ, P3 ;  /* 0x000000ff09267207 */ /* 0x001fe20001800000 */
[----:B------:R-:W-:Y:S01]  /*04d0*/  FADD R10, R6, -R37 ;  /* 0x80000025060a7221 */ /* 0x000fe20000000000 */
[----:B------:R-:W-:Y:S01]  /*04e0*/  SEL R5, R5, RZ, P3 ;  /* 0x000000ff05057207 */ /* 0x000fe20001800000 */
[----:B------:R-:W0:Y:S01]  /*04f0*/  LDC.64 R6, c[0x0][0x220] ;  /* 0x00008800ff067b82 */ /* 0x000e220000000a00 */
[----:B------:R-:W-:Y:S01]  /*0500*/  IMAD.WIDE R40, R2, 0x4, R34 ;  /* 0x0000000402287825 */ /* 0x000fe200078e0222 */
[----:B------:R-:W-:Y:S02]  /*0510*/  CS2R R34, SRZ ;  /* 0x0000000000227805 */ /* 0x000fe4000001ff00 */
[----:B------:R-:W-:Y:S01]  /*0520*/  SEL R37, R4, RZ, P3 ;  /* 0x000000ff04257207 */ /* 0x000fe20001800000 */
[----:B------:R-:W-:-:S03]  /*0530*/  FADD R9, R5, -R38 ;  /* 0x8000002605097221 */ /* 0x000fc60000000000 */
[----:B------:R0:W3:Y:S01]  /*0540*/  @P0 LDG.E.EL.128 R32, desc[UR4][R40.64+-0x780] ;  /* 0xfff8800428200981 */ /* 0x0000e2000c2e1d00 */
[----:B--2---:R-:W-:Y:S02]  /*0550*/  SEL R4, R15, RZ, P2 ;  /* 0x000000ff0f047207 */ /* 0x004fe40001000000 */
[----:B------:R-:W-:Y:S02]  /*0560*/  SEL R5, R14, RZ, P2 ;  /* 0x000000ff0e057207 */ /* 0x000fe40001000000 */
[----:B----4-:R-:W-:Y:S02]  /*0570*/  SEL R15, R19, RZ, P2 ;  /* 0x000000ff130f7207 */ /* 0x010fe40001000000 */
[----:B------:R-:W-:Y:S02]  /*0580*/  SEL R14, R18, RZ, P2 ;  /* 0x000000ff120e7207 */ /* 0x000fe40001000000 */
[----:B------:R-:W-:Y:S01]  /*0590*/  SEL R8, R8, RZ, P3 ;  /* 0x000000ff08087207 */ /* 0x000fe20001800000 */
[----:B------:R-:W-:-:S02]  /*05a0*/  FADD R15, R15, -R4 ;  /* 0x800000040f0f7221 */ /* 0x000fc40000000000 */
[----:B------:R-:W-:Y:S01]  /*05b0*/  FADD R14, R14, -R5 ;  /* 0x800000050e0e7221 */ /* 0x000fe20000000000 */
[----:B------:R-:W-:Y:S02]  /*05c0*/  CS2R R4, SRZ ;  /* 0x0000000000047805 */ /* 0x000fe4000001ff00 */
[----:B------:R-:W-:Y:S01]  /*05d0*/  SEL R16, R16, RZ, P2 ;  /* 0x000000ff10107207 */ /* 0x000fe20001000000 */
[----:B------:R-:W-:Y:S01]  /*05e0*/  FADD R8, R37, -R8 ;  /* 0x8000000825087221 */ /* 0x000fe20000000000 */
[----:B0-----:R-:W-:Y:S01]  /*05f0*/  IMAD.WIDE R40, R2, 0x4, R6 ;  /* 0x0000000402287825 */ /* 0x001fe200078e0206 */
[----:B------:R-:W-:-:S06]  /*0600*/  CS2R R6, SRZ ;  /* 0x0000000000067805 */ /* 0x000fcc000001ff00 */
[----:B------:R-:W2:Y:S01]  /*0610*/  @P1 LDG.E.EL.128 R4, desc[UR4][R40.64] ;  /* 0x0000000428041981 */ /* 0x000ea2000c2e1d00 */
[----:B------:R-:W-:Y:S01]  /*0620*/  IMAD.MOV.U32 R18, RZ, RZ, 0x3e800000 ;  /* 0x3e800000ff127424 */ /* 0x000fe200078e00ff */
[----:B-----5:R-:W-:Y:S02]  /*0630*/  SEL R19, R21, RZ, P0 ;  /* 0x000000ff15137207 */ /* 0x020fe40000000000 */
[----:B------:R-:W-:Y:S02]  /*0640*/  SEL R27, R27, RZ, P1 ;  /* 0x000000ff1b1b7207 */ /* 0x000fe40000800000 */
[----:B------:R-:W-:Y:S02]  /*0650*/  SEL R25, R25, RZ, P1 ;  /* 0x000000ff19197207 */ /* 0x000fe40000800000 */
[----:B------:R-:W-:Y:S02]  /*0660*/  SEL R24, R24, RZ, P1 ;  /* 0x000000ff18187207 */ /* 0x000fe40000800000 */
[----:B------:R-:W-:-:S02]  /*0670*/  SEL R22, R22, RZ, P0 ;  /* 0x000000ff16167207 */ /* 0x000fc40000000000 */
[----:B------:R-:W-:Y:S02]  /*0680*/  SEL R23, R23, RZ, P0 ;  /* 0x000000ff17177207 */ /* 0x000fe40000000000 */
[----:B---3--:R-:W-:Y:S02]  /*0690*/  SEL R32, R32, RZ, P0 ;  /* 0x000000ff20207207 */ /* 0x008fe40000000000 */
[----:B--2---:R-:W-:Y:S02]  /*06a0*/  SEL R4, R4, RZ, P1 ;  /* 0x000000ff04047207 */ /* 0x004fe40000800000 */
[----:B------:R-:W-:Y:S02]  /*06b0*/  SEL R5, R5, RZ, P1 ;  /* 0x000000ff05057207 */ /* 0x000fe40000800000 */
[----:B------:R-:W-:Y:S01]  /*06c0*/  SEL R6, R6, RZ, P1 ;  /* 0x000000ff06067207 */ /* 0x000fe20000800000 */
[----:B------:R-:W-:Y:S01]  /*06d0*/  FADD R4, R4, 9.9999997473787516356e-06 ;  /* 0x3727c5ac04047421 */ /* 0x000fe20000000000 */
[----:B------:R-:W-:Y:S01]  /*06e0*/  SEL R7, R7, RZ, P1 ;  /* 0x000000ff07077207 */ /* 0x000fe20000800000 */
[----:B------:R-:W-:-:S02]  /*06f0*/  FADD R5, R5, 9.9999997473787516356e-06 ;  /* 0x3727c5ac05057421 */ /* 0x000fc40000000000 */
[----:B------:R0:W1:Y:S01]  /*0700*/  MUFU.SQRT R39, R4 ;  /* 0x0000000400277308 */ /* 0x0000620000002000 */
[----:B------:R-:W-:Y:S01]  /*0710*/  FADD R6, R6, 9.9999997473787516356e-06 ;  /* 0x3727c5ac06067421 */ /* 0x000fe20000000000 */
[----:B------:R-:W-:-:S06]  /*0720*/  FADD R7, R7, 9.9999997473787516356e-06 ;  /* 0x3727c5ac07077421 */ /* 0x000fcc0000000000 */
[----:B------:R2:W3:Y:S01]  /*0730*/  MUFU.SQRT R40, R5 ;  /* 0x0000000500287308 */ /* 0x0004e20000002000 */
[----:B0-----:R-:W-:Y:S02]  /*0740*/  SEL R4, R13, RZ, P2 ;  /* 0x000000ff0d047207 */ /* 0x001fe40001000000 */
[----:B------:R-:W-:Y:S02]  /*0750*/  SEL R13, R17, RZ, P2 ;  /* 0x000000ff110d7207 */ /* 0x000fe40001000000 */
[----:B------:R-:W-:Y:S02]  /*0760*/  SEL R17, R20, RZ, P0 ;  /* 0x000000ff14117207 */ /* 0x000fe40000000000 */
[----:B-1----:R-:W-:Y:S01]  /*0770*/  FSETP.GT.AND P4, PT, R39, 8.50705917302346158658e+37, PT ;  /* 0x7e8000002700780b */ /* 0x002fe20003f84000 */
[----:B------:R-:W-:Y:S01]  /*0780*/  FADD R13, R13, -R4 ;  /* 0x800000040d0d7221 */ /* 0x000fe20000000000 */
[----:B--2---:R-:W-:Y:S01]  /*0790*/  SEL R5, R12, RZ, P2 ;  /* 0x000000ff0c057207 */ /* 0x004fe20001000000 */
[----:B------:R0:W1:Y:S01]  /*07a0*/  MUFU.SQRT R42, R6 ;  /* 0x00000006002a7308 */ /* 0x0000620000002000 */
[----:B------:R-:W-:Y:S01]  /*07b0*/  SEL R4, R31, RZ, P1 ;  /* 0x000000ff1f047207 */ /* 0x000fe20000800000 */
[----:B------:R-:W-:Y:S01]  /*07c0*/  FADD R17, R17, -R32 ;  /* 0x8000002011117221 */ /* 0x000fe20000000000 */
[----:B------:R-:W-:Y:S01]  /*07d0*/  FSETP.GEU.AND P5, PT, R39, 1.175494350822287508e-38, PT ;  /* 0x008000002700780b */ /* 0x000fe20003fae000 */
[----:B------:R-:W-:Y:S01]  /*07e0*/  FADD R12, R16, -R5 ;  /* 0x80000005100c7221 */ /* 0x000fe20000000000 */
[----:B------:R-:W-:Y:S01]  /*07f0*/  SEL R16, R26, RZ, P1 ;  /* 0x000000ff1a107207 */ /* 0x000fe20000800000 */
[----:B------:R-:W-:Y:S01]  /*0800*/  FADD R37, R27, -R4 ;  /* 0x800000041b257221 */ /* 0x000fe20000000000 */
[----:B------:R-:W-:Y:S01]  /*0810*/  SEL R5, R30, RZ, P1 ;  /* 0x000000ff1e057207 */ /* 0x000fe20000800000 */
[----:B------:R2:W4:Y:S01]  /*0820*/  MUFU.SQRT R44, R7 ;  /* 0x00000007002c7308 */ /* 0x0005220000002000 */
[----:B------:R-:W-:Y:S01]  /*0830*/  SEL R4, R29, RZ, P1 ;  /* 0x000000ff1d047207 */ /* 0x000fe20000800000 */
[----:B------:R-:W-:Y:S01]  /*0840*/  @P4 FMUL R39, R39, 0.25 ;  /* 0x3e80000027274820 */ /* 0x000fe20000400000 */
[----:B0-----:R-:W-:Y:S01]  /*0850*/  SEL R6, R33, RZ, P0 ;  /* 0x000000ff21067207 */ /* 0x001fe20000000000 */
[----:B------:R-:W-:Y:S01]  /*0860*/  FADD R16, R16, -R5 ;  /* 0x8000000510107221 */ /* 0x000fe20000000000 */
[----:B------:R-:W-:Y:S01]  /*0870*/  FSEL R38, R18, 1, P4 ;  /* 0x3f80000012267808 */ /* 0x000fe20002000000 */
[----:B------:R-:W-:Y:S01]  /*0880*/  FADD R27, R25, -R4 ;  /* 0x80000004191b7221 */ /* 0x000fe20000000000 */
[----:B---3--:R-:W-:Y:S01]  /*0890*/  FSETP.GEU.AND P4, PT, R40, 1.175494350822287508e-38, PT ;  /* 0x008000002800780b */ /* 0x008fe20003f8e000 */
[----:B------:R-:W0:Y:S01]  /*08a0*/  LDC.64 R4, c[0x0][0x248] ;  /* 0x00009200ff047b82 */ /* 0x000e220000000a00 */
[----:B--2---:R-:W-:Y:S01]  /*08b0*/  SEL R7, R28, RZ, P1 ;  /* 0x000000ff1c077207 */ /* 0x004fe20000800000 */
[----:B------:R-:W-:Y:S01]  /*08c0*/  FADD R19, R19, -R6 ;  /* 0x8000000613137221 */ /* 0x000fe20000000000 */
[----:B------:R-:W-:Y:S01]  /*08d0*/  @!P5 FMUL R39, R39, 16777216 ;  /* 0x4b8000002727d820 */ /* 0x000fe20000400000 */
[----:B------:R-:W-:Y:S01]  /*08e0*/  @!P5 FMUL R38, R38, 16777216 ;  /* 0x4b8000002626d820 */ /* 0x000fe20000400000 */
[----:B------:R-:W-:Y:S01]  /*08f0*/  FSETP.GT.AND P5, PT, R40, 8.50705917302346158658e+37, PT ;  /* 0x7e8000002800780b */ /* 0x000fe20003fa4000 */
[----:B------:R-:W-:Y:S01]  /*0900*/  FADD R28, R24, -R7 ;  /* 0x80000007181c7221 */ /* 0x000fe20000000000 */
[----:B------:R-:W-:-:S02]  /*0910*/  CS2R R6, SRZ ;  /* 0x0000000000067805 */ /* 0x000fc4000001ff00 */
[----:B-1----:R-:W-:Y:S02]  /*0920*/  FSETP.GEU.AND P6, PT, R42, 1.175494350822287508e-38, PT ;  /* 0x008000002a00780b */ /* 0x002fe40003fce000 */
[----:B------:R-:W-:-:S05]  /*0930*/  FSEL R41, R18, 1, P5 ;  /* 0x3f80000012297808 */ /* 0x000fca0002800000 */
[----:B------:R-:W-:Y:S02]  /*0940*/  @!P4 FMUL R41, R41, 16777216 ;  /* 0x4b8000002929c820 */ /* 0x000fe40000400000 */
[----:B------:R-:W-:Y:S01]  /*0950*/  @P5 FMUL R40, R40, 0.25 ;  /* 0x3e80000028285820 */ /* 0x000fe20000400000 */
[----:B------:R-:W-:-:S03]  /*0960*/  FSETP.GT.AND P5, PT, R42, 8.50705917302346158658e+37, PT ;  /* 0x7e8000002a00780b */ /* 0x000fc60003fa4000 */
[----:B------:R-:W-:Y:S01]  /*0970*/  @!P4 FMUL R40, R40, 16777216 ;  /* 0x4b8000002828c820 */ /* 0x000fe20000400000 */
[----:B------:R-:W-:Y:S01]  /*0980*/  FSEL R43, R18, 1, P5 ;  /* 0x3f800000122b7808 */ /* 0x000fe20002800000 */
[----:B0-----:R-:W-:Y:S01]  /*0990*/  IMAD.WIDE R20, R2, 0x4, R4 ;  /* 0x0000000402147825 */ /* 0x001fe200078e0204 */
[----:B------:R-:W-:Y:S02]  /*09a0*/  CS2R R4, SRZ ;  /* 0x0000000000047805 */ /* 0x000fe4000001ff00 */
[----:B----4-:R-:W-:Y:S01]  /*09b0*/  FSETP.GEU.AND P4, PT, R44, 1.175494350822287508e-38, PT ;  /* 0x008000002c00780b */ /* 0x010fe20003f8e000 */
[----:B------:R-:W-:-:S03]  /*09c0*/  @!P6 FMUL R43, R43, 16777216 ;  /* 0x4b8000002b2be820 */ /* 0x000fc60000400000 */
[----:B------:R0:W2:Y:S01]  /*09d0*/  @P2 LDG.E.EL.128 R4, desc[UR4][R20.64+-0x280] ;  /* 0xfffd800414042981 */ /* 0x0000a2000c2e1d00 */
[----:B------:R-:W-:Y:S01]  /*09e0*/  @P5 FMUL R42, R42, 0.25 ;  /* 0x3e8000002a2a5820 */ /* 0x000fe20000400000 */
[----:B------:R-:W-:-:S03]  /*09f0*/  FSETP.GT.AND P5, PT, R44, 8.50705917302346158658e+37, PT ;  /* 0x7e8000002c00780b */ /* 0x000fc60003fa4000 */
[----:B------:R-:W-:Y:S01]  /*0a00*/  @!P6 FMUL R42, R42, 16777216 ;  /* 0x4b8000002a2ae820 */ /* 0x000fe20000400000 */
[----:B------:R-:W-:-:S09]  /*0a10*/  FSEL R31, R18, 1, P5 ;  /* 0x3f800000121f7808 */ /* 0x000fd20002800000 */
[----:B------:R-:W-:Y:S01]  /*0a20*/  @P5 FMUL R44, R44, 0.25 ;  /* 0x3e8000002c2c5820 */ /* 0x000fe20000400000 */
[----:B------:R-:W-:Y:S01]  /*0a30*/  @!P4 FMUL R31, R31, 16777216 ;  /* 0x4b8000001f1fc820 */ /* 0x000fe20000400000 */
[----:B0-----:R-:W-:Y:S02]  /*0a40*/  SEL R21, R34, RZ, P0 ;  /* 0x000000ff22157207 */ /* 0x001fe40000000000 */
[----:B------:R-:W-:Y:S01]  /*0a50*/  @!P4 FMUL R44, R44, 16777216 ;  /* 0x4b8000002c2cc820 */ /* 0x000fe20000400000 */
[----:B------:R-:W-:-:S05]  /*0a60*/  SEL R32, R35, RZ, P0 ;  /* 0x000000ff23207207 */ /* 0x000fca0000000000 */
[----:B------:R-:W-:Y:S02]  /*0a70*/  FADD R25, R23, -R32 ;  /* 0x8000002017197221 */ /* 0x000fe40000000000 */
[----:B------:R-:W-:Y:S01]  /*0a80*/  MUFU.RCP R23, R39 ;  /* 0x0000002700177308 */ /* 0x000fe20000001000 */
[----:B--2---:R-:W-:-:S05]  /*0a90*/  SEL R4, R4, RZ, P2 ;  /* 0x000000ff04047207 */ /* 0x004fca0001000000 */
[----:B------:R-:W-:-:S04]  /*0aa0*/  FADD R24, R4, 9.9999997473787516356e-06 ;  /* 0x3727c5ac04187421 */ /* 0x000fc80000000000 */
[----:B------:R-:W0:Y:S01]  /*0ab0*/  MUFU.SQRT R26, R24 ;  /* 0x00000018001a7308 */ /* 0x000e220000002000 */
[----:B------:R-:W-:-:S05]  /*0ac0*/  SEL R5, R5, RZ, P2 ;  /* 0x000000ff05057207 */ /* 0x000fca0001000000 */
[----:B------:R-:W-:-:S04]  /*0ad0*/  FADD R5, R5, 9.9999997473787516356e-06 ;  /* 0x3727c5ac05057421 */ /* 0x000fc80000000000 */
[----:B------:R-:W1:Y:S01]  /*0ae0*/  MUFU.SQRT R30, R5 ;  /* 0x00000005001e7308 */ /* 0x000e620000002000 */
[C---:B0-----:R-:W-:Y:S02]  /*0af0*/  FSETP.GT.AND P5, PT, R26.reuse, 8.50705917302346158658e+37, PT ;  /* 0x7e8000001a00780b */ /* 0x041fe40003fa4000 */
[----:B------:R-:W-:Y:S02]  /*0b00*/  FSETP.GEU.AND P6, PT, R26, 1.175494350822287508e-38, PT ;  /* 0x008000001a00780b */ /* 0x000fe40003fce000 */
[----:B------:R-:W-:Y:S02]  /*0b10*/  FSEL R4, R18, 1, P5 ;  /* 0x3f80000012047808 */ /* 0x000fe40002800000 */
[----:B------:R-:W-:Y:S02]  /*0b20*/  SEL R6, R6, RZ, P2 ;  /* 0x000000ff06067207 */ /* 0x000fe40001000000 */
[----:B------:R-:W-:-:S05]  /*0b30*/  SEL R7, R7, RZ, P2 ;  /* 0x000000ff07077207 */ /* 0x000fca0001000000 */
[----:B------:R-:W-:Y:S01]  /*0b40*/  @P5 FMUL R26, R26, 0.25 ;  /* 0x3e8000001a1a5820 */ /* 0x000fe20000400000 */
[C---:B-1----:R-:W-:Y:S02]  /*0b50*/  FSETP.GT.AND P5, PT, R30.reuse, 8.50705917302346158658e+37, PT ;  /* 0x7e8000001e00780b */ /* 0x042fe40003fa4000 */
[----:B------:R-:W-:Y:S01]  /*0b60*/  FSETP.GEU.AND P4, PT, R30, 1.175494350822287508e-38, PT ;  /* 0x008000001e00780b */ /* 0x000fe20003f8e000 */
[----:B------:R-:W-:Y:S01]  /*0b70*/  FADD R6, R6, 9.9999997473787516356e-06 ;  /* 0x3727c5ac06067421 */ /* 0x000fe20000000000 */
[----:B------:R-:W-:Y:S01]  /*0b80*/  FADD R7, R7, 9.9999997473787516356e-06 ;  /* 0x3727c5ac07077421 */ /* 0x000fe20000000000 */
[----:B------:R-:W-:Y:S02]  /*0b90*/  FADD R24, R22, -R21 ;  /* 0x8000001516187221 */ /* 0x000fe40000000000 */
[----:B------:R-:W-:Y:S01]  /*0ba0*/  MUFU.SQRT R20, R6 ;  /* 0x0000000600147308 */ /* 0x000fe20000002000 */
[----:B------:R-:W-:-:S05]  /*0bb0*/  @!P6 FMUL R26, R26, 16777216 ;  /* 0x4b8000001a1ae820 */ /* 0x000fca0000400000 */
[----:B------:R-:W-:Y:S02]  /*0bc0*/  @P5 FMUL R30, R30, 0.25 ;  /* 0x3e8000001e1e5820 */ /* 0x000fe40000400000 */
[----:B------:R0:W-:Y:S02]  /*0bd0*/  MUFU.SQRT R21, R7 ;  /* 0x0000000700157308 */ /* 0x0001e40000002000 */
[----:B------:R-:W-:Y:S01]  /*0be0*/  @!P4 FMUL R30, R30, 16777216 ;  /* 0x4b8000001e1ec820 */ /* 0x000fe20000400000 */
[----:B0-----:R-:W0:Y:S05]  /*0bf0*/  LDC.64 R6, c[0x0][0x270] ;  /* 0x00009c00ff067b82 */ /* 0x001e2a0000000a00 */
[----:B------:R-:W1:Y:S01]  /*0c00*/  MUFU.RCP R39, R26 ;  /* 0x0000001a00277308 */ /* 0x000e620000001000 */
[----:B------:R-:W-:-:S07]  /*0c10*/  FSEL R22, R18, 1, P5 ;  /* 0x3f80000012167808 */ /* 0x000fce0002800000 */
[----:B------:R-:W2:Y:S01]  /*0c20*/  MUFU.RCP R5, R30 ;  /* 0x0000001e00057308 */ /* 0x000ea20000001000 */
[----:B------:R-:W-:Y:S01]  /*0c30*/  @!P6 FMUL R4, R4, 16777216 ;  /* 0x4b8000000404e820 */ /* 0x000fe20000400000 */
[----:B------:R-:W-:-:S03]  /*0c40*/  @!P4 FMUL R22, R22, 16777216 ;  /* 0x4b8000001616c820 */ /* 0x000fc60000400000 */
[----:B-1----:R-:W-:Y:S01]  /*0c50*/  FMUL R39, R39, R4 ;  /* 0x0000000427277220 */ /* 0x002fe20000400000 */
[----:B--2---:R-:W-:Y:S01]  /*0c60*/  FMUL R22, R5, R22 ;  /* 0x0000001605167220 */ /* 0x004fe20000400000 */
[----:B0-----:R-:W-:Y:S01]  /*0c70*/  IMAD.WIDE R32, R2, 0x4, R6 ;  /* 0x0000000402207825 */ /* 0x001fe200078e0206 */
[----:B------:R-:W-:Y:S02]  /*0c80*/  CS2R R4, SRZ ;  /* 0x0000000000047805 */ /* 0x000fe4000001ff00 */
[----:B------:R-:W-:-:S06]  /*0c90*/  CS2R R6, SRZ ;  /* 0x0000000000067805 */ /* 0x000fcc000001ff00 */
[----:B------:R-:W2:Y:S01]  /*0ca0*/  @P3 LDG.E.EL.128 R4, desc[UR4][R32.64+-0x500] ;  /* 0xfffb000420043981 */ /* 0x000ea2000c2e1d00 */
[C---:B------:R-:W-:Y:S02]  /*0cb0*/  FSETP.GT.AND P5, PT, R20.reuse, 8.50705917302346158658e+37, PT ;  /* 0x7e8000001400780b */ /* 0x040fe40003fa4000 */
[----:B------:R-:W-:Y:S02]  /*0cc0*/  FSETP.GEU.AND P6, PT, R20, 1.175494350822287508e-38, PT ;  /* 0x008000001400780b */ /* 0x000fe40003fce000 */
[----:B------:R-:W-:-:S09]  /*0cd0*/  FSEL R35, R18, 1, P5 ;  /* 0x3f80000012237808 */ /* 0x000fd20002800000 */
[----:B------:R-:W-:Y:S01]  /*0ce0*/  @P5 FMUL R20, R20, 0.25 ;  /* 0x3e80000014145820 */ /* 0x000fe20000400000 */
[----:B------:R-:W-:Y:S01]  /*0cf0*/  FSETP.GT.AND P5, PT, R21, 8.50705917302346158658e+37, PT ;  /* 0x7e8000001500780b */ /* 0x000fe20003fa4000 */
[----:B------:R-:W-:Y:S01]  /*0d00*/  FMUL R23, R23, R38 ;  /* 0x0000002617177220 */ /* 0x000fe20000400000 */
[----:B------:R-:W0:Y:S01]  /*0d10*/  MUFU.RCP R42, R42 ;  /* 0x0000002a002a7308 */ /* 0x000e220000001000 */
[----:B------:R-:W-:Y:S02]  /*0d20*/  FSETP.GEU.AND P4, PT, R21, 1.175494350822287508e-38, PT ;  /* 0x008000001500780b */ /* 0x000fe40003f8e000 */
[----:B------:R-:W-:-:S05]  /*0d30*/  FSEL R34, R18, 1, P5 ;  /* 0x3f80000012227808 */ /* 0x000fca0002800000 */
[----:B------:R-:W1:Y:S03]  /*0d40*/  MUFU.RCP R38, R40 ;  /* 0x0000002800267308 */ /* 0x000e660000001000 */
[----:B------:R-:W-:Y:S01]  /*0d50*/  @P5 FMUL R21, R21, 0.25 ;  /* 0x3e80000015155820 */ /* 0x000fe20000400000 */
[----:B------:R-:W-:Y:S01]  /*0d60*/  @!P6 FMUL R20, R20, 16777216 ;  /* 0x4b8000001414e820 */ /* 0x000fe20000400000 */
[----:B------:R-:W-:Y:S01]  /*0d70*/  @!P6 FMUL R35, R35, 16777216 ;  /* 0x4b8000002323e820 */ /* 0x000fe20000400000 */
[----:B0-----:R-:W-:Y:S01]  /*0d80*/  FMUL R29, R42, R43 ;  /* 0x0000002b2a1d7220 */ /* 0x001fe20000400000 */
[----:B------:R-:W-:Y:S01]  /*0d90*/  @!P4 FMUL R21, R21, 16777216 ;  /* 0x4b8000001515c820 */ /* 0x000fe20000400000 */
[----:B------:R-:W-:Y:S01]  /*0da0*/  @!P4 FMUL R34, R34, 16777216 ;  /* 0x4b8000002222c820 */ /* 0x000fe20000400000 */
[----:B------:R-:W0:Y:S08]  /*0db0*/  MUFU.RCP R44, R44 ;  /* 0x0000002c002c7308 */ /* 0x000e300000001000 */
[----:B------:R-:W3:Y:S01]  /*0dc0*/  MUFU.RCP R20, R20 ;  /* 0x0000001400147308 */ /* 0x000ee20000001000 */
[----:B-1----:R-:W-:-:S07]  /*0dd0*/  FMUL R38, R38, R41 ;  /* 0x0000002926267220 */ /* 0x002fce0000400000 */
[----:B------:R-:W1:Y:S01]  /*0de0*/  MUFU.RCP R21, R21 ;  /* 0x0000001500157308 */ /* 0x000e620000001000 */
[----:B0-----:R-:W-:Y:S01]  /*0df0*/  FMUL R41, R44, R31 ;  /* 0x0000001f2c297220 */ /* 0x001fe20000400000 */
[----:B---3--:R-:W-:Y:S01]  /*0e00*/  FMUL R35, R20, R35 ;  /* 0x0000002314237220 */ /* 0x008fe20000400000 */
[----:B-1----:R-:W-:Y:S01]  /*0e10*/  FMUL R34, R21, R34 ;  /* 0x0000002215227220 */ /* 0x002fe20000400000 */
[----:B--2---:R-:W-:-:S05]  /*0e20*/  SEL R4, R4, RZ, P3 ;  /* 0x000000ff04047207 */ /* 0x004fca0001800000 */
[----:B------:R-:W-:-:S04]  /*0e30*/  FADD R30, R4, 9.9999997473787516356e-06 ;  /* 0x3727c5ac041e7421 */ /* 0x000fc80000000000 */
[----:B------:R0:W1:Y:S01]  /*0e40*/  MUFU.SQRT R26, R30 ;  /* 0x0000001e001a7308 */ /* 0x0000620000002000 */
[----:B------:R-:W-:-:S05]  /*0e50*/  SEL R5, R5, RZ, P3 ;  /* 0x000000ff05057207 */ /* 0x000fca0001800000 */
[----:B0-----:R-:W-:-:S04]  /*0e60*/  FADD R30, R5, 9.9999997473787516356e-06 ;  /* 0x3727c5ac051e7421 */ /* 0x001fc80000000000 */
[----:B------:R-:W0:Y:S01]  /*0e70*/  MUFU.SQRT R40, R30 ;  /* 0x0000001e00287308 */ /* 0x000e220000002000 */
[----:B-1----:R-:W-:Y:S02]  /*0e80*/  FSETP.GT.AND P5, PT, R26, 8.50705917302346158658e+37, PT ;  /* 0x7e8000001a00780b */ /* 0x002fe40003fa4000 */
[----:B------:R-:W-:Y:S02]  /*0e90*/  SEL R6, R6, RZ, P3 ;  /* 0x000000ff06067207 */ /* 0x000fe40001800000 */
[----:B------:R-:W-:-:S03]  /*0ea0*/  FSETP.GEU.AND P6, PT, R26, 1.175494350822287508e-38, PT ;  /* 0x008000001a00780b */ /* 0x000fc60003fce000 */
[----:B------:R-:W-:Y:S01]  /*0eb0*/  FADD R6, R6, 9.9999997473787516356e-06 ;  /* 0x3727c5ac06067421 */ /* 0x000fe20000000000 */
[----:B------:R-:W-:-:S03]  /*0ec0*/  FSEL R4, R18, 1, P5 ;  /* 0x3f80000012047808 */ /* 0x000fc60002800000 */
[----:B------:R-:W1:Y:S02]  /*0ed0*/  MUFU.SQRT R42, R6 ;  /* 0x00000006002a7308 */ /* 0x000e640000002000 */
[----:B------:R-:W-:Y:S01]  /*0ee0*/  @P5 FMUL R26, R26, 0.25 ;  /* 0x3e8000001a1a5820 */ /* 0x000fe20000400000 */
[C---:B0-----:R-:W-:Y:S02]  /*0ef0*/  FSETP.GT.AND P5, PT, R40.reuse, 8.50705917302346158658e+37, PT ;  /* 0x7e8000002800780b */ /* 0x041fe40003fa4000 */
[----:B------:R-:W-:Y:S02]  /*0f00*/  FSETP.GEU.AND P4, PT, R40, 1.175494350822287508e-38, PT ;  /* 0x008000002800780b */ /* 0x000fe40003f8e000 */
[----:B------:R-:W-:Y:S01]  /*0f10*/  FSEL R5, R18, 1, P5 ;  /* 0x3f80000012057808 */ /* 0x000fe20002800000 */
[----:B------:R-:W-:Y:S01]  /*0f20*/  @!P6 FMUL R26, R26, 16777216 ;  /* 0x4b8000001a1ae820 */ /* 0x000fe20000400000 */
[----:B------:R-:W-:-:S07]  /*0f30*/  @!P6 FMUL R4, R4, 16777216 ;  /* 0x4b8000000404e820 */ /* 0x000fce0000400000 */
[----:B------:R-:W-:Y:S01]  /*0f40*/  @P5 FMUL R40, R40, 0.25 ;  /* 0x3e80000028285820 */ /* 0x000fe20000400000 */
[C---:B-1----:R-:W-:Y:S02]  /*0f50*/  FSETP.GT.AND P5, PT, R42.reuse, 8.50705917302346158658e+37, PT ;  /* 0x7e8000002a00780b */ /* 0x042fe40003fa4000 */
[----:B------:R-:W-:-:S11]  /*0f60*/  FSETP.GEU.AND P6, PT, R42, 1.175494350822287508e-38, PT ;  /* 0x008000002a00780b */ /* 0x000fd60003fce000 */
[----:B------:R-:W-:-:S04]  /*0f70*/  @P5 FMUL R42, R42, 0.25 ;  /* 0x3e8000002a2a5820 */ /* 0x000fc80000400000 */
[----:B------:R-:W-:-:S04]  /*0f80*/  @!P6 FMUL R42, R42, 16777216 ;  /* 0x4b8000002a2ae820 */ /* 0x000fc80000400000 */
[----:B------:R-:W0:Y:S01]  /*0f90*/  MUFU.RCP R33, R42 ;  /* 0x0000002a00217308 */ /* 0x000e220000001000 */
[----:B------:R-:W-:-:S05]  /*0fa0*/  FSEL R30, R18, 1, P5 ;  /* 0x3f800000121e7808 */ /* 0x000fca0002800000 */
[----:B------:R-:W-:Y:S01]  /*0fb0*/  @!P6 FMUL R30, R30, 16777216 ;  /* 0x4b8000001e1ee820 */ /* 0x000fe20000400000 */
[----:B------:R-:W-:-:S03]  /*0fc0*/  @!P4 FMUL R40, R40, 16777216 ;  /* 0x4b8000002828c820 */ /* 0x000fc60000400000 */
[----:B0-----:R-:W-:Y:S02]  /*0fd0*/  FMUL R33, R33, R30 ;  /* 0x0000001e21217220 */ /* 0x001fe40000400000 */
[----:B------:R-:W0:Y:S01]  /*0fe0*/  LDC.64 R30, c[0x0][0x298] ;  /* 0x0000a600ff1e7b82 */ /* 0x000e220000000a00 */
[----:B------:R-:W1:Y:S01]  /*0ff0*/  MUFU.RCP R21, R26 ;  /* 0x0000001a00157308 */ /* 0x000e620000001000 */
[----:B------:R-:W-:-:S07]  /*1000*/  SEL R7, R7, RZ, P3 ;  /* 0x000000ff07077207 */ /* 0x000fce0001800000 */
[----:B------:R-:W2:Y:S01]  /*1010*/  MUFU.RCP R20, R40 ;  /* 0x0000002800147308 */ /* 0x000ea20000001000 */
[----:B------:R-:W-:Y:S01]  /*1020*/  @!P4 FMUL R5, R5, 16777216 ;  /* 0x4b8000000505c820 */ /* 0x000fe20000400000 */
[----:B------:R-:W-:Y:S01]  /*1030*/  FADD R7, R7, 9.9999997473787516356e-06 ;  /* 0x3727c5ac07077421 */ /* 0x000fe20000000000 */
[----:B-1----:R-:W-:-:S05]  /*1040*/  FMUL R21, R21, R4 ;  /* 0x0000000415157220 */ /* 0x002fca0000400000 */
[----:B------:R1:W3:Y:S01]  /*1050*/  MUFU.SQRT R43, R7 ;  /* 0x00000007002b7308 */ /* 0x0002e20000002000 */
[----:B--2---:R-:W-:Y:S01]  /*1060*/  FMUL R20, R20, R5 ;  /* 0x0000000514147220 */ /* 0x004fe20000400000 */
[----:B------:R-:W-:Y:S02]  /*1070*/  CS2R R4, SRZ ;  /* 0x0000000000047805 */ /* 0x000fe4000001ff00 */
[----:B-1----:R-:W-:Y:S01]  /*1080*/  CS2R R6, SRZ ;  /* 0x0000000000067805 */ /* 0x002fe2000001ff00 */
[----:B0-----:R-:W-:-:S05]  /*1090*/  IMAD.WIDE R30, R2, 0x4, R30 ;  /* 0x00000004021e7825 */ /* 0x001fca00078e021e */
[----:B------:R-:W2:Y:S01]  /*10a0*/  @P0 LDG.E.EL.128 R4, desc[UR4][R30.64+-0x780] ;  /* 0xfff880041e040981 */ /* 0x000ea2000c2e1d00 */
[C---:B---3--:R-:W-:Y:S02]  /*10b0*/  FSETP.GT.AND P4, PT, R43.reuse, 8.50705917302346158658e+37, PT ;  /* 0x7e8000002b00780b */ /* 0x048fe40003f84000 */
[----:B------:R-:W-:Y:S02]  /*10c0*/  FSETP.GEU.AND P5, PT, R43, 1.175494350822287508e-38, PT ;  /* 0x008000002b00780b */ /* 0x000fe40003fae000 */
[----:B------:R-:W-:-:S09]  /*10d0*/  FSEL R32, R18, 1, P4 ;  /* 0x3f80000012207808 */ /* 0x000fd20002000000 */
[----:B------:R-:W-:Y:S02]  /*10e0*/  @P4 FMUL R43, R43, 0.25 ;  /* 0x3e8000002b2b4820 */ /* 0x000fe40000400000 */
[----:B------:R-:W-:Y:S02]  /*10f0*/  @!P5 FMUL R32, R32, 16777216 ;  /* 0x4b8000002020d820 */ /* 0x000fe40000400000 */
[----:B------:R-:W-:-:S06]  /*1100*/  @!P5 FMUL R43, R43, 16777216 ;  /* 0x4b8000002b2bd820 */ /* 0x000fcc0000400000 */
[----:B------:R-:W0:Y:S02]  /*1110*/  MUFU.RCP R43, R43 ;  /* 0x0000002b002b7308 */ /* 0x000e240000001000 */
[----:B0-----:R-:W-:Y:S01]  /*1120*/  FMUL R32, R43, R32 ;  /* 0x000000202b207220 */ /* 0x001fe20000400000 */
[----:B------:R-:W-:Y:S01]  /*1130*/  FMUL R28, R23, R28 ;  /* 0x0000001c171c7220 */ /* 0x000fe20000400000 */
[----:B------:R-:W-:Y:S01]  /*1140*/  FMUL R37, R41, R37 ;  /* 0x0000002529257220 */ /* 0x000fe20000400000 */
[----:B------:R-:W-:Y:S01]  /*1150*/  FMUL R27, R38, R27 ;  /* 0x0000001b261b7220 */ /* 0x000fe20000400000 */
[----:B------:R-:W-:Y:S01]  /*1160*/  FMUL R38, R21, R8 ;  /* 0x0000000815267220 */ /* 0x000fe20000400000 */
[----:B--2---:R-:W-:-:S05]  /*1170*/  SEL R4, R4, RZ, P0 ;  /* 0x000000ff04047207 */ /* 0x004fca0000000000 */
[----:B------:R-:W-:-:S04]  /*1180*/  FADD R4, R4, 9.9999997473787516356e-06 ;  /* 0x3727c5ac04047421 */ /* 0x000fc80000000000 */
[----:B------:R-:W0:Y:S01]  /*1190*/  MUFU.SQRT R40, R4 ;  /* 0x0000000400287308 */ /* 0x000e220000002000 */
[----:B------:R-:W-:-:S05]  /*11a0*/  SEL R5, R5, RZ, P0 ;  /* 0x000000ff05057207 */ /* 0x000fca0000000000 */
[----:B------:R-:W-:Y:S01]  /*11b0*/  FADD R5, R5, 9.9999997473787516356e-06 ;  /* 0x3727c5ac05057421 */ /* 0x000fe20000000000 */
[C---:B0-----:R-:W-:Y:S02]  /*11c0*/  FSETP.GT.AND P4, PT, R40.reuse, 8.50705917302346158658e+37, PT ;  /* 0x7e8000002800780b */ /* 0x041fe40003f84000 */
[----:B------:R-:W-:Y:S01]  /*11d0*/  FSETP.GEU.AND P5, PT, R40, 1.175494350822287508e-38, PT ;  /* 0x008000002800780b */ /* 0x000fe20003fae000 */
[----:B------:R-:W0:Y:S01]  /*11e0*/  MUFU.SQRT R31, R5 ;  /* 0x00000005001f7308 */ /* 0x000e220000002000 */
[----:B------:R-:W-:-:S09]  /*11f0*/  SEL R6, R6, RZ, P0 ;  /* 0x000000ff06067207 */ /* 0x000fd20000000000 */
[----:B------:R-:W-:Y:S01]  /*1200*/  @P4 FMUL R40, R40, 0.25 ;  /* 0x3e80000028284820 */ /* 0x000fe20000400000 */
[----:B------:R-:W-:-:S03]  /*1210*/  FADD R6, R6, 9.9999997473787516356e-06 ;  /* 0x3727c5ac06067421 */ /* 0x000fc60000000000 */
[----:B------:R-:W-:Y:S01]  /*1220*/  @!P5 FMUL R40, R40, 16777216 ;  /* 0x4b8000002828d820 */ /* 0x000fe20000400000 */
[----:B------:R-:W-:-:S03]  /*1230*/  FSEL R43, R18, 1, P4 ;  /* 0x3f800000122b7808 */ /* 0x000fc60002000000 */
[----:B------:R1:W2:Y:S01]  /*1240*/  MUFU.RCP R26, R40 ;  /* 0x00000028001a7308 */ /* 0x0002a20000001000 */
[----:B0-----:R-:W-:Y:S01]  /*1250*/  FSETP.GT.AND P4, PT, R31, 8.50705917302346158658e+37, PT ;  /* 0x7e8000001f00780b */ /* 0x001fe20003f84000 */
[----:B------:R-:W-:Y:S01]  /*1260*/  @!P5 FMUL R43, R43, 16777216 ;  /* 0x4b8000002b2bd820 */ /* 0x000fe20000400000 */
[----:B------:R-:W-:-:S05]  /*1270*/  FSETP.GEU.AND P5, PT, R31, 1.175494350822287508e-38, PT ;  /* 0x008000001f00780b */ /* 0x000fca0003fae000 */
[----:B------:R-:W0:Y:S01]  /*1280*/  MUFU.SQRT R42, R6 ;  /* 0x00000006002a7308 */ /* 0x000e220000002000 */
[----:B-1----:R-:W1:Y:S01]  /*1290*/  LDC.64 R40, c[0x0][0x278] ;  /* 0x00009e00ff287b82 */ /* 0x002e620000000a00 */
[----:B--2---:R-:W-:Y:S01]  /*12a0*/  FMUL R26, R26, R43 ;  /* 0x0000002b1a1a7220 */ /* 0x004fe20000400000 */
[----:B------:R-:W-:-:S03]  /*12b0*/  FSEL R43, R18, 1, P4 ;  /* 0x3f800000122b7808 */ /* 0x000fc60002000000 */
[----:B------:R-:W-:Y:S01]  /*12c0*/  @P4 FMUL R31, R31, 0.25 ;  /* 0x3e8000001f1f4820 */ /* 0x000fe20000400000 */
[----:B0-----:R-:W-:-:S03]  /*12d0*/  FSETP.GT.AND P4, PT, R42, 8.50705917302346158658e+37, PT ;  /* 0x7e8000002a00780b */ /* 0x001fc60003f84000 */
[----:B------:R-:W-:Y:S01]  /*12e0*/  @!P5 FMUL R31, R31, 16777216 ;  /* 0x4b8000001f1fd820 */ /* 0x000fe20000400000 */
[----:B------:R-:W-:Y:S01]  /*12f0*/  @!P5 FMUL R43, R43, 16777216 ;  /* 0x4b8000002b2bd820 */ /* 0x000fe20000400000 */
[----:B------:R-:W-:-:S08]  /*1300*/  FSETP.GEU.AND P5, PT, R42, 1.175494350822287508e-38, PT ;  /* 0x008000002a00780b */ /* 0x000fd00003fae000 */
[----:B------:R-:W-:-:S05]  /*1310*/  @P4 FMUL R42, R42, 0.25 ;  /* 0x3e8000002a2a4820 */ /* 0x000fca0000400000 */
[----:B------:R-:W-:-:S06]  /*1320*/  @!P5 FMUL R42, R42, 16777216 ;  /* 0x4b8000002a2ad820 */ /* 0x000fcc0000400000 */
[----:B------:R-:W0:Y:S01]  /*1330*/  MUFU.RCP R42, R42 ;  /* 0x0000002a002a7308 */ /* 0x000e220000001000 */
[----:B------:R-:W-:-:S05]  /*1340*/  FSEL R5, R18, 1, P4 ;  /* 0x3f80000012057808 */ /* 0x000fca0002000000 */
[----:B------:R-:W-:Y:S02]  /*1350*/  @!P5 FMUL R5, R5, 16777216 ;  /* 0x4b8000000505d820 */ /* 0x000fe40000400000 */
[----:B------:R0:W2:Y:S02]  /*1360*/  MUFU.RCP R30, R31 ;  /* 0x0000001f001e7308 */ /* 0x0000a40000001000 */
[----:B0-----:R-:W-:Y:S01]  /*1370*/  FMUL R31, R42, R5 ;  /* 0x000000052a1f7220 */ /* 0x001fe20000400000 */
[----:B------:R-:W-:Y:S02]  /*1380*/  FMUL R5, R22, R13 ;  /* 0x0000000d16057220 */ /* 0x000fe40000400000 */
[----:B------:R-:W0:Y:S01]  /*1390*/  LDC.64 R22, c[0x0][0x280] ;  /* 0x0000a000ff167b82 */ /* 0x000e220000000a00 */
[----:B------:R-:W-:Y:S01]  /*13a0*/  FMUL R6, R35, R14 ;  /* 0x0000000e23067220 */ /* 0x000fe20000400000 */
[----:B------:R-:W-:Y:S01]  /*13b0*/  FMUL R35, R34, R15 ;  /* 0x0000000f22237220 */ /* 0x000fe20000400000 */
[----:B------:R-:W-:Y:S01]  /*13c0*/  FMUL R4, R39, R12 ;  /* 0x0000000c27047220 */ /* 0x000fe20000400000 */
[----:B------:R-:W-:Y:S01]  /*13d0*/  FMUL R34, R20, R9 ;  /* 0x0000000914227220 */ /* 0x000fe20000400000 */
[----:B------:R-:W-:-:S02]  /*13e0*/  CS2R R12, SRZ ;  /* 0x00000000000c7805 */ /* 0x000fc4000001ff00 */
[----:B------:R-:W-:Y:S01]  /*13f0*/  CS2R R14, SRZ ;  /* 0x00000000000e7805 */ /* 0x000fe2000001ff00 */
[----:B-1----:R-:W-:Y:S01]  /*1400*/  IMAD.WIDE R40, R2, 0x4, R40 ;  /* 0x0000000402287825 */ /* 0x002fe200078e0228 */
[----:B------:R-:W-:-:S04]  /*1410*/  CS2R R20, SRZ ;  /* 0x0000000000147805 */ /* 0x000fc8000001ff00 */
[----:B------:R-:W3:Y:S01]  /*1420*/  @P3 LDG.E.EL.128 R12, desc[UR4][R40.64+-0x500] ;  /* 0xfffb0004280c3981 */ /* 0x000ee2000c2e1d00 */
[----:B0-----:R-:W-:Y:S01]  /*1430*/  IMAD.WIDE R8, R2, 0x4, R22 ;  /* 0x0000000402087825 */ /* 0x001fe200078e0216 */
[----:B------:R-:W-:-:S06]  /*1440*/  CS2R R22, SRZ ;  /* 0x0000000000167805 */ /* 0x000fcc000001ff00 */
[----:B------:R0:W4:Y:S01]  /*1450*/  @P3 LDG.E.EL.128 R20, desc[UR4][R8.64+-0x500] ;  /* 0xfffb000408143981 */ /* 0x000122000c2e1d00 */
[----:B------:R-:W-:Y:S01]  /*1460*/  FMUL R33, R33, R10 ;  /* 0x0000000a21217220 */ /* 0x000fe20000400000 */
[----:B------:R-:W-:Y:S02]  /*1470*/  FMUL R32, R32, R11 ;  /* 0x0000000b20207220 */ /* 0x000fe40000400000 */
[----:B------:R-:W1:Y:S01]  /*1480*/  LDC.64 R10, c[0x0][0x250] ;  /* 0x00009400ff0a7b82 */ /* 0x000e620000000a00 */
[----:B--2---:R-:W-:Y:S01]  /*1490*/  FMUL R30, R30, R43 ;  /* 0x0000002b1e1e7220 */ /* 0x004fe20000400000 */
[----:B0-----:R-:W-:Y:S01]  /*14a0*/  CS2R R8, SRZ ;  /* 0x0000000000087805 */ /* 0x001fe2000001ff00 */
[----:B-1----:R-:W-:Y:S01]  /*14b0*/  IMAD.WIDE R42, R2, 0x4, R10 ;  /* 0x00000004022a7825 */ /* 0x002fe200078e020a */
[----:B------:R-:W-:-:S06]  /*14c0*/  CS2R R10, SRZ ;  /* 0x00000000000a7805 */ /* 0x000fcc000001ff00 */
[----:B------:R-:W2:Y:S01]  /*14d0*/  @P2 LDG.E.EL.128 R8, desc[UR4][R42.64+-0x280] ;  /* 0xfffd80042a082981 */ /* 0x000ea2000c2e1d00 */
[----:B---3--:R-:W-:Y:S02]  /*14e0*/  SEL R39, R12, RZ, P3 ;  /* 0x000000ff0c277207 */ /* 0x008fe40001800000 */
[----:B----4-:R-:W-:Y:S02]  /*14f0*/  SEL R40, R20, RZ, P3 ;  /* 0x000000ff14287207 */ /* 0x010fe40001800000 */
[----:B------:R-:W-:Y:S02]  /*1500*/  SEL R12, R21, RZ, P3 ;  /* 0x000000ff150c7207 */ /* 0x000fe40001800000 */
[----:B------:R-:W-:Y:S02]  /*1510*/  SEL R21, R22, RZ, P3 ;  /* 0x000000ff16157207 */ /* 0x000fe40001800000 */
[----:B------:R-:W-:Y:S02]  /*1520*/  SEL R20, R23, RZ, P3 ;  /* 0x000000ff17147207 */ /* 0x000fe40001800000 */
[----:B------:R-:W0:Y:S01]  /*1530*/  LDC.64 R22, c[0x0][0x258] ;  /* 0x00009600ff167b82 */ /* 0x000e220000000a00 */
[----:B------:R-:W-:-:S02]  /*1540*/  SEL R13, R13, RZ, P3 ;  /* 0x000000ff0d0d7207 */ /* 0x000fc40001800000 */
[----:B------:R-:W-:Y:S02]  /*1550*/  SEL R14, R14, RZ, P3 ;  /* 0x000000ff0e0e7207 */ /* 0x000fe40001800000 */
[----:B------:R-:W-:Y:S01]  /*1560*/  SEL R15, R15, RZ, P3 ;  /* 0x000000ff0f0f7207 */ /* 0x000fe20001800000 */
[----:B------:R-:W-:Y:S01]  /*1570*/  FFMA R34, R13, R34, R12 ;  /* 0x000000220d227223 */ /* 0x000fe2000000000c */
[----:B------:R-:W-:Y:S01]  /*1580*/  CS2R R12, SRZ ;  /* 0x00000000000c7805 */ /* 0x000fe2000001ff00 */
[----:B------:R-:W-:Y:S02]  /*1590*/  FFMA R33, R14, R33, R21 ;  /* 0x000000210e217223 */ /* 0x000fe40000000015 */
[----:B------:R-:W-:Y:S01]  /*15a0*/  FFMA R32, R15, R32, R20 ;  /* 0x000000200f207223 */ /* 0x000fe20000000014 */
[----:B------:R-:W-:Y:S01]  /*15b0*/  CS2R R14, SRZ ;  /* 0x00000000000e7805 */ /* 0x000fe2000001ff00 */
[----:B0-----:R-:W-:-:S05]  /*15c0*/  IMAD.WIDE R22, R2, 0x4, R22 ;  /* 0x0000000402167825 */ /* 0x001fca00078e0216 */
[----:B------:R-:W3:Y:S01]  /*15d0*/  @P2 LDG.E.EL.128 R12, desc[UR4][R22.64+-0x280] ;  /* 0xfffd8004160c2981 */ /* 0x000ee2000c2e1d00 */
[----:B------:R-:W-:Y:S02]  /*15e0*/  SEL R7, R7, RZ, P0 ;  /* 0x000000ff07077207 */ /* 0x000fe40000000000 */
[----:B--2---:R-:W-:Y:S02]  /*15f0*/  SEL R21, R10, RZ, P2 ;  /* 0x000000ff0a157207 */ /* 0x004fe40001000000 */
[----:B------:R-:W-:Y:S01]  /*1600*/  SEL R10, R11, RZ, P2 ;  /* 0x000000ff0b0a7207 */ /* 0x000fe20001000000 */
[----:B------:R-:W-:Y:S01]  /*1610*/  FADD R20, R7, 9.9999997473787516356e-06 ;  /* 0x3727c5ac07147421 */ /* 0x000fe20000000000 */
[----:B------:R-:W-:Y:S02]  /*1620*/  SEL R7, R8, RZ, P2 ;  /* 0x000000ff08077207 */ /* 0x000fe40001000000 */
[----:B------:R-:W-:Y:S02]  /*1630*/  SEL R42, R9, RZ, P2 ;  /* 0x000000ff092a7207 */ /* 0x000fe40001000000 */
[----:B------:R-:W0:Y:S01]  /*1640*/  LDC.64 R8, c[0x0][0x228] ;  /* 0x00008a00ff087b82 */ /* 0x000e220000000a00 */
[----:B------:R-:W1:Y:S01]  /*1650*/  MUFU.SQRT R20, R20 ;  /* 0x0000001400147308 */ /* 0x000e620000002000 */
[----:B------:R-:W-:Y:S01]  /*1660*/  FFMA R39, R39, R38, R40 ;  /* 0x0000002627277223 */ /* 0x000fe20000000028 */
[----:B---3--:R-:W-:-:S05]  /*1670*/  SEL R15, R15, RZ, P2 ;  /* 0x000000ff0f0f7207 */ /* 0x008fca0001000000 */
[----:B------:R-:W-:Y:S02]  /*1680*/  FFMA R35, R10, R35, R15 ;  /* 0x000000230a237223 */ /* 0x000fe4000000000f */
[----:B------:R-:W2:Y:S01]  /*1690*/  LDC.64 R10, c[0x0][0x230] ;  /* 0x00008c00ff0a7b82 */ /* 0x000ea20000000a00 */
[----:B------:R-:W-:Y:S02]  /*16a0*/  SEL R44, R12, RZ, P2 ;  /* 0x000000ff0c2c7207 */ /* 0x000fe40001000000 */
[----:B------:R-:W-:Y:S02]  /*16b0*/  SEL R13, R13, RZ, P2 ;  /* 0x000000ff0d0d7207 */ /* 0x000fe40001000000 */
[----:B------:R-:W-:Y:S02]  /*16c0*/  SEL R14, R14, RZ, P2 ;  /* 0x000000ff0e0e7207 */ /* 0x000fe40001000000 */
[----:B-1----:R-:W-:Y:S01]  /*16d0*/  FSETP.GT.AND P2, PT, R20, 8.50705917302346158658e+37, PT ;  /* 0x7e8000001400780b */ /* 0x002fe20003f44000 */
[----:B------:R-:W-:Y:S01]  /*16e0*/  FFMA R38, R42, R5, R13 ;  /* 0x000000052a267223 */ /* 0x000fe2000000000d */
[----:B------:R-:W-:Y:S01]  /*16f0*/  FFMA R40, R7, R4, R44 ;  /* 0x0000000407287223 */ /* 0x000fe2000000002c */
[----:B0-----:R-:W-:Y:S01]  /*1700*/  IMAD.WIDE R42, R2, 0x4, R8 ;  /* 0x00000004022a7825 */ /* 0x001fe200078e0208 */
[----:B------:R-:W-:-:S03]  /*1710*/  FSEL R12, R18, 1, P2 ;  /* 0x3f800000120c7808 */ /* 0x000fc60001000000 */
[----:B------:R-:W-:Y:S01]  /*1720*/  FFMA R18, R21, R6, R14 ;  /* 0x0000000615127223 */ /* 0x000fe2000000000e */
[----:B------:R-:W-:Y:S02]  /*1730*/  CS2R R4, SRZ ;  /* 0x0000000000047805 */ /* 0x000fe4000001ff00 */
[----:B------:R-:W-:Y:S02]  /*1740*/  CS2R R6, SRZ ;  /* 0x0000000000067805 */ /* 0x000fe4000001ff00 */
[----:B------:R-:W-:Y:S02]  /*1750*/  CS2R R8, SRZ ;  /* 0x0000000000087805 */ /* 0x000fe4000001ff00 */
[----:B------:R-:W-:Y:S01]  /*1760*/  FSETP.GEU.AND P3, PT, R20, 1.175494350822287508e-38, PT ;  /* 0x008000001400780b */ /* 0x000fe20003f6e000 */
[----:B------:R-:W0:Y:S01]  /*1770*/  LDC.64 R14, c[0x0][0x2a0] ;  /* 0x0000a800ff0e7b82 */ /* 0x000e220000000a00 */
[----:B------:R0:W3:Y:S01]  /*1780*/  @P1 LDG.E.EL.128 R4, desc[UR4][R42.64] ;  /* 0x000000042a041981 */ /* 0x0000e2000c2e1d00 */
[----:B--2---:R-:W-:Y:S01]  /*1790*/  IMAD.WIDE R22, R2, 0x4, R10 ;  /* 0x0000000402167825 */ /* 0x004fe200078e020a */
[----:B------:R-:W-:-:S06]  /*17a0*/  CS2R R10, SRZ ;  /* 0x00000000000a7805 */ /* 0x000fcc000001ff00 */
[----:B------:R1:W2:Y:S01]  /*17b0*/  @P1 LDG.E.EL.128 R8, desc[UR4][R22.64] ;  /* 0x0000000416081981 */ /* 0x0002a2000c2e1d00 */
[----:B------:R-:W-:-:S04]  /*17c0*/  @P2 FMUL R20, R20, 0.25 ;  /* 0x3e80000014142820 */ /* 0x000fc80000400000 */
[----:B------:R-:W-:-:S04]  /*17d0*/  @!P3 FMUL R20, R20, 16777216 ;  /* 0x4b8000001414b820 */ /* 0x000fc80000400000 */
[----:B------:R4:W5:Y:S02]  /*17e0*/  MUFU.RCP R13, R20 ;  /* 0x00000014000d7308 */ /* 0x0009640000001000 */
[----:B----4-:R-:W4:Y:S01]  /*17f0*/  LDC.64 R20, c[0x0][0x2a8] ;  /* 0x0000aa00ff147b82 */ /* 0x010f220000000a00 */
[----:B------:R-:W-:Y:S01]  /*1800*/  @!P3 FMUL R12, R12, 16777216 ;  /* 0x4b8000000c0cb820 */ /* 0x000fe20000400000 */
[----:B------:R-:W-:Y:S01]  /*1810*/  FMUL R31, R31, R24 ;  /* 0x000000181f1f7220 */ /* 0x000fe20000400000 */
[----:B0-----:R-:W-:Y:S01]  /*1820*/  IMAD.WIDE R42, R2, 0x4, R14 ;  /* 0x00000004022a7825 */ /* 0x001fe200078e020e */
[----:B------:R-:W-:Y:S02]  /*1830*/  CS2R R14, SRZ ;  /* 0x00000000000e7805 */ /* 0x000fe4000001ff00 */
[----:B-1----:R-:W-:Y:S02]  /*1840*/  CS2R R22, SRZ ;  /* 0x0000000000167805 */ /* 0x002fe4000001ff00 */
[----:B---3--:R-:W-:-:S02]  /*1850*/  SEL R44, R7, RZ, P1 ;  /* 0x000000ff072c7207 */ /* 0x008fc40000800000 */
[----:B--2---:R-:W-:-:S05]  /*1860*/  SEL R11, R11, RZ, P1 ;  /* 0x000000ff0b0b7207 */ /* 0x004fca0000800000 */
[----:B------:R-:W-:Y:S01]  /*1870*/  FFMA R37, R44, R37, R11 ;  /* 0x000000252c257223 */ /* 0x000fe2000000000b */
[----:B-----5:R-:W-:Y:S01]  /*1880*/  FMUL R44, R13, R12 ;  /* 0x0000000c0d2c7220 */ /* 0x020fe20000400000 */
[----:B------:R-:W-:-:S03]  /*1890*/  CS2R R12, SRZ ;  /* 0x00000000000c7805 */ /* 0x000fc6000001ff00 */
[----:B------:R-:W-:Y:S01]  /*18a0*/  FMUL R7, R44, R25 ;  /* 0x000000192c077220 */ /* 0x000fe20000400000 */
[----:B----4-:R-:W-:Y:S01]  /*18b0*/  IMAD.WIDE R24, R2, 0x4, R20 ;  /* 0x0000000402187825 */ /* 0x010fe200078e0214 */
[----:B------:R-:W-:Y:S01]  /*18c0*/  CS2R R20, SRZ ;  /* 0x0000000000147805 */ /* 0x000fe2000001ff00 */
[----:B------:R-:W2:Y:S05]  /*18d0*/  @P0 LDG.E.EL.128 R12, desc[UR4][R42.64+-0x780] ;  /* 0xfff880042a0c0981 */ /* 0x000eaa000c2e1d00 */
[----:B------:R-:W3:Y:S01]  /*18e0*/  @P0 LDG.E.EL.128 R20, desc[UR4][R24.64+-0x780] ;  /* 0xfff8800418140981 */ /* 0x000ee2000c2e1d00 */
[----:B------:R-:W-:Y:S01]  /*18f0*/  SEL R11, R6, RZ, P1 ;  /* 0x000000ff060b7207 */ /* 0x000fe20000800000 */
[----:B------:R-:W-:Y:S01]  /*1900*/  FMUL R16, R29, R16 ;  /* 0x000000101d107220 */ /* 0x000fe20000400000 */
[----:B------:R-:W-:Y:S01]  /*1910*/  SEL R10, R10, RZ, P1 ;  /* 0x000000ff0a0a7207 */ /* 0x000fe20000800000 */
[----:B------:R-:W-:-:S04]  /*1920*/  FMUL R17, R26, R17 ;  /* 0x000000111a117220 */ /* 0x000fc80000400000 */
[----:B------:R-:W-:Y:S01]  /*1930*/  FFMA R16, R11, R16, R10 ;  /* 0x000000100b107223 */ /* 0x000fe2000000000a */
[----:B------:R-:W-:Y:S01]  /*1940*/  FMUL R19, R30, R19 ;  /* 0x000000131e137220 */ /* 0x000fe20000400000 */
[----:B------:R-:W-:Y:S02]  /*1950*/  SEL R26, R5, RZ, P1 ;  /* 0x000000ff051a7207 */ /* 0x000fe40000800000 */
[----:B------:R-:W-:Y:S02]  /*1960*/  SEL R5, R4, RZ, P1 ;  /* 0x000000ff04057207 */ /* 0x000fe40000800000 */
[----:B------:R-:W-:Y:S02]  /*1970*/  SEL R4, R8, RZ, P1 ;  /* 0x000000ff08047207 */ /* 0x000fe40000800000 */
[----:B------:R-:W-:Y:S02]  /*1980*/  SEL R9, R9, RZ, P1 ;  /* 0x000000ff09097207 */ /* 0x000fe40000800000 */
[----:B------:R-:W-:Y:S01]  /*1990*/  FSETP.GEU.AND P1, PT, R39, RZ, PT ;  /* 0x000000ff2700720b */ /* 0x000fe20003f2e000 */
[----:B------:R-:W-:Y:S01]  /*19a0*/  FFMA R28, R5, R28, R4 ;  /* 0x0000001c051c7223 */ /* 0x000fe20000000004 */
[----:B------:R-:W-:-:S02]  /*19b0*/  ISETP.GE.U32.AND P4, PT, R0, 0xa0, PT ;  /* 0x000000a00000780c */ /* 0x000fc40003f86070 */
[----:B------:R-:W-:Y:S02]  /*19c0*/  FSEL R4, R39, RZ, P1 ;  /* 0x000000ff27047208 */ /* 0x000fe40000800000 */
[----:B------:R-:W-:Y:S01]  /*19d0*/  ISETP.GT.AND P6, PT, R2, 0x1df, PT ;  /* 0x000001df0200780c */ /* 0x000fe20003fc4270 */
[----:B------:R-:W-:Y:S02]  /*19e0*/  FFMA R27, R26, R27, R9 ;  /* 0x0000001b1a1b7223 */ /* 0x000fe40000000009 */
[----:B------:R-:W0:Y:S01]  /*19f0*/  LDC.64 R8, c[0x0][0x2b0] ;  /* 0x0000ac00ff087b82 */ /* 0x000e220000000a00 */
[----:B------:R-:W-:Y:S01]  /*1a00*/  FSETP.GEU.AND P3, PT, R18, RZ, PT ;  /* 0x000000ff1200720b */ /* 0x000fe20003f6e000 */
[----:B0-----:R-:W-:Y:S01]  /*1a10*/  IMAD.WIDE R8, R36, 0x4, R8 ;  /* 0x0000000424087825 */ /* 0x001fe200078e0208 */
[----:B--2---:R-:W-:Y:S02]  /*1a20*/  SEL R11, R12, RZ, P0 ;  /* 0x000000ff0c0b7207 */ /* 0x004fe40000000000 */
[----:B---3--:R-:W-:-:S02]  /*1a30*/  SEL R20, R20, RZ, P0 ;  /* 0x000000ff14147207 */ /* 0x008fc40000000000 */
[----:B------:R-:W-:-:S03]  /*1a40*/  SEL R13, R13, RZ, P0 ;  /* 0x000000ff0d0d7207 */ /* 0x000fc60000000000 */
[----:B------:R-:W-:Y:S01]  /*1a50*/  FFMA R17, R11, R17, R20 ;  /* 0x000000110b117223 */ /* 0x000fe20000000014 */
[----:B------:R-:W-:Y:S02]  /*1a60*/  SEL R25, R14, RZ, P0 ;  /* 0x000000ff0e197207 */ /* 0x000fe40000000000 */
[----:B------:R-:W-:Y:S02]  /*1a70*/  SEL R6, R21, RZ, P0 ;  /* 0x000000ff15067207 */ /* 0x000fe40000000000 */
[----:B------:R-:W-:Y:S02]  /*1a80*/  SEL R22, R22, RZ, P0 ;  /* 0x000000ff16167207 */ /* 0x000fe40000000000 */
[----:B------:R-:W-:Y:S02]  /*1a90*/  SEL R15, R15, RZ, P0 ;  /* 0x000000ff0f0f7207 */ /* 0x000fe40000000000 */
[----:B------:R-:W-:Y:S02]  /*1aa0*/  SEL R10, R23, RZ, P0 ;  /* 0x000000ff170a7207 */ /* 0x000fe40000000000 */
[----:B------:R-:W-:Y:S01]  /*1ab0*/  FSETP.GEU.AND P2, PT, R17, RZ, PT ;  /* 0x000000ff1100720b */ /* 0x000fe20003f4e000 */
[----:B------:R-:W-:Y:S01]  /*1ac0*/  FFMA R6, R13, R19, R6 ;  /* 0x000000130d067223 */ /* 0x000fe20000000006 */
[----:B------:R-:W-:Y:S01]  /*1ad0*/  FFMA R22, R25, R31, R22 ;  /* 0x0000001f19167223 */ /* 0x000fe20000000016 */
[----:B------:R-:W-:Y:S01]  /*1ae0*/  FFMA R7, R15, R7, R10 ;  /* 0x000000070f077223 */ /* 0x000fe2000000000a */
[----:B------:R-:W-:-:S02]  /*1af0*/  FSEL R17, R17, RZ, P2 ;  /* 0x000000ff11117208 */ /* 0x000fc40001000000 */
[----:B------:R-:W-:Y:S02]  /*1b00*/  FSETP.GEU.AND P2, PT, R34, RZ, PT ;  /* 0x000000ff2200720b */ /* 0x000fe40003f4e000 */
[----:B------:R-:W-:Y:S02]  /*1b10*/  FSETP.GEU.AND P0, PT, R6, RZ, PT ;  /* 0x000000ff0600720b */ /* 0x000fe40003f0e000 */
[----:B------:R-:W-:Y:S02]  /*1b20*/  FSETP.GEU.AND P1, PT, R22, RZ, PT ;  /* 0x000000ff1600720b */ /* 0x000fe40003f2e000 */
[----:B------:R-:W-:Y:S02]  /*1b30*/  FSEL R5, R34, RZ, P2 ;  /* 0x000000ff22057208 */ /* 0x000fe40001000000 */
[----:B------:R-:W-:Y:S02]  /*1b40*/  FSETP.GEU.AND P2, PT, R7, RZ, PT ;  /* 0x000000ff0700720b */ /* 0x000fe40003f4e000 */
[----:B------:R-:W-:-:S02]  /*1b50*/  FSEL R10, R6, RZ, P0 ;  /* 0x000000ff060a7208 */ /* 0x000fc40000000000 */
[----:B------:R-:W-:Y:S02]  /*1b60*/  FSEL R22, R22, RZ, P1 ;  /* 0x000000ff16167208 */ /* 0x000fe40000800000 */
[----:B------:R-:W-:Y:S02]  /*1b70*/  FSETP.GEU.AND P0, PT, R33, RZ, PT ;  /* 0x000000ff2100720b */ /* 0x000fe40003f0e000 */
[C---:B------:R-:W-:Y:S02]  /*1b80*/  FSETP.GEU.AND P1, PT, R32.reuse, RZ, PT ;  /* 0x000000ff2000720b */ /* 0x040fe40003f2e000 */
[----:B------:R-:W-:Y:S02]  /*1b90*/  FSEL R0, R7, RZ, P2 ;  /* 0x000000ff07007208 */ /* 0x000fe40001000000 */
[----:B------:R-:W-:Y:S02]  /*1ba0*/  FSEL R6, R33, RZ, P0 ;  /* 0x000000ff21067208 */ /* 0x000fe40000000000 */
[----:B------:R-:W-:-:S02]  /*1bb0*/  FSEL R7, R32, RZ, P1 ;  /* 0x000000ff20077208 */ /* 0x000fc40000800000 */
[----:B------:R-:W-:Y:S02]  /*1bc0*/  @P4 FSEL R4, R17, RZ, P6 ;  /* 0x000000ff11044208 */ /* 0x000fe40003000000 */
[----:B------:R-:W-:Y:S02]  /*1bd0*/  @P4 FSEL R5, R10, RZ, P6 ;  /* 0x000000ff0a054208 */ /* 0x000fe40003000000 */
[----:B------:R-:W-:Y:S02]  /*1be0*/  @P4 FSEL R6, R22, RZ, P6 ;  /* 0x000000ff16064208 */ /* 0x000fe40003000000 */
[----:B------:R-:W-:Y:S02]  /*1bf0*/  @P4 FSEL R7, R0, RZ, P6 ;  /* 0x000000ff00074208 */ /* 0x000fe40003000000 */
[----:B------:R-:W-:Y:S02]  /*1c00*/  ISETP.GE.U32.AND P6, PT, R3, 0xa0, PT ;  /* 0x000000a00300780c */ /* 0x000fe40003fc6070 */
[----:B------:R-:W-:-:S02]  /*1c10*/  FSETP.GEU.AND P1, PT, R40, RZ, PT ;  /* 0x000000ff2800720b */ /* 0x000fc40003f2e000 */
[----:B------:R-:W-:Y:S02]  /*1c20*/  FSETP.GEU.AND P2, PT, R38, RZ, PT ;  /* 0x000000ff2600720b */ /* 0x000fe40003f4e000 */
[----:B------:R-:W-:Y:S02]  /*1c30*/  FSETP.GEU.AND P4, PT, R35, RZ, PT ;  /* 0x000000ff2300720b */ /* 0x000fe40003f8e000 */
[----:B------:R-:W-:-:S05]  /*1c40*/  ISETP.GE.AND P0, PT, R36, 0x9800, PT ;  /* 0x000098002400780c */ /* 0x000fca0003f06270 */
[----:B------:R-:W-:Y:S02]  /*1c50*/  @!P6 FSEL R4, R40, RZ, P1 ;  /* 0x000000ff2804e208 */ /* 0x000fe40000800000 */
[----:B------:R-:W-:Y:S02]  /*1c60*/  @!P6 FSEL R5, R38, RZ, P2 ;  /* 0x000000ff2605e208 */ /* 0x000fe40001000000 */
[----:B------:R-:W-:Y:S02]  /*1c70*/  @!P6 FSEL R6, R18, RZ, P3 ;  /* 0x000000ff1206e208 */ /* 0x000fe40001800000 */
[----:B------:R-:W-:Y:S02]  /*1c80*/  @!P6 FSEL R7, R35, RZ, P4 ;  /* 0x000000ff2307e208 */ /* 0x000fe40002000000 */
[----:B------:R-:W-:Y:S02]  /*1c90*/  ISETP.GE.AND P6, PT, R2, 0xa0, PT ;  /* 0x000000a00200780c */ /* 0x000fe40003fc6270 */
[----:B------:R-:W-:-:S02]  /*1ca0*/  FSETP.GEU.AND P1, PT, R28, RZ, PT ;  /* 0x000000ff1c00720b */ /* 0x000fc40003f2e000 */
[----:B------:R-:W-:Y:S02]  /*1cb0*/  FSETP.GEU.AND P2, PT, R27, RZ, PT ;  /* 0x000000ff1b00720b */ /* 0x000fe40003f4e000 */
[----:B------:R-:W-:Y:S02]  /*1cc0*/  FSETP.GEU.AND P3, PT, R16, RZ, PT ;  /* 0x000000ff1000720b */ /* 0x000fe40003f6e000 */
[----:B------:R-:W-:-:S05]  /*1cd0*/  FSETP.GEU.AND P4, PT, R37, RZ, PT ;  /* 0x000000ff2500720b */ /* 0x000fca0003f8e000 */
[----:B------:R-:W-:Y:S02]  /*1ce0*/  @!P6 FSEL R4, R28, RZ, P1 ;  /* 0x000000ff1c04e208 */ /* 0x000fe40000800000 */
[----:B------:R-:W-:Y:S02]  /*1cf0*/  @!P6 FSEL R5, R27, RZ, P2 ;  /* 0x000000ff1b05e208 */ /* 0x000fe40001000000 */
[----:B------:R-:W-:Y:S02]  /*1d00*/  @!P6 FSEL R6, R16, RZ, P3 ;  /* 0x000000ff1006e208 */ /* 0x000fe40001800000 */
[----:B------:R-:W-:Y:S01]  /*1d10*/  @!P6 FSEL R7, R37, RZ, P4 ;  /* 0x000000ff2507e208 */ /* 0x000fe20002000000 */
[----:B------:R-:W-:Y:S06]  /*1d20*/  @P0 EXIT ;  /* 0x000000000000094d */ /* 0x000fec0003800000 */
[----:B------:R-:W-:Y:S01]  /*1d30*/  STG.E.128 desc[UR4][R8.64], R4 ;  /* 0x0000000408007986 */ /* 0x000fe2000c101d04 */
[----:B------:R-:W-:Y:S05]  /*1d40*/  EXIT ;  /* 0x000000000000794d */ /* 0x000fea0003800000 */
.L_x_0:
[----:B------:R-:W-:-:S00]  /*1d50*/  BRA `(.L_x_0) ;  /* 0xfffffffc00fc7947 */ /* 0x000fc0000383ffff */
[----:B------:R-:W-:-:S00]  /*1d60*/  NOP ;  /* 0x0000000000007918 */ /* 0x000fc00000000000 */
        /* <DEDUP_REMOVED lines=9> */
.L_x_1:


//--------------------- .nv.global.init           --------------------------
	.section	.nv.global.init,"aw",@progbits
.nv.global.init:
	.type		_$_str,@object
	.size		_$_str,(_$_str_$_2 - _$_str)
_$_str:
        /*0000*/ 	.byte	0x5f, 0x5f, 0x43, 0x55, 0x44, 0x41, 0x5f, 0x46, 0x54, 0x5a, 0x00
	.type		_$_str_$_2,@object
	.size		_$_str_$_2,(.L_1 - _$_str_$_2)
_$_str_$_2:
        /*000b*/ 	.byte	0x5f, 0x5f, 0x43, 0x55, 0x44, 0x41, 0x5f, 0x50, 0x52, 0x45, 0x43, 0x5f, 0x53, 0x51, 0x52, 0x54
        /*001b*/ 	.byte	0x00
.L_1:


//--------------------- .nv.constant0.triton_poi_fused_cat_50 --------------------------
	.section	.nv.constant0.triton_poi_fused_cat_50,"a",@progbits
	.sectionflags	@""
	.align	4
.nv.constant0.triton_poi_fused_cat_50:
	.zero		700
